//
// Generated by NVIDIA NVVM Compiler
//
// Compiler Build ID: CL-36424714
// Cuda compilation tools, release 13.0, V13.0.88
// Based on NVVM 20.0.0
//

.version 9.0
.target sm_100
.address_size 64

	// .globl	_Z13normalizationPfS_ff
.func  (.param .b64 func_retval0) __internal_accurate_pow
(
	.param .b64 __internal_accurate_pow_param_0
)
;
.global .align 4 .b8 precalc_xorwow_matrix[102400];
.global .align 4 .b8 precalc_xorwow_offset_matrix[102400];
.global .align 4 .b8 mrg32k3aM1[2304];
.global .align 4 .b8 mrg32k3aM2[2304];
.global .align 4 .b8 mrg32k3aM1SubSeq[2016];
.global .align 4 .b8 mrg32k3aM2SubSeq[2016];
.global .align 4 .b8 mrg32k3aM1Seq[2304];
.global .align 4 .b8 mrg32k3aM2Seq[2304];
.const .align 8 .b8 __cr_lgamma_table[72];
// _ZZ4distPfS_iS_S_iifE8sh_gauss has been demoted
.extern .shared .align 16 .b8 sh_A[];

.visible .entry _Z13normalizationPfS_ff(
	.param .u64 .ptr .align 1 _Z13normalizationPfS_ff_param_0,
	.param .u64 .ptr .align 1 _Z13normalizationPfS_ff_param_1,
	.param .f32 _Z13normalizationPfS_ff_param_2,
	.param .f32 _Z13normalizationPfS_ff_param_3
)
{
	.reg .pred 	%p<2>;
	.reg .b32 	%r<5>;
	.reg .b32 	%f<6>;
	.reg .b64 	%rd<8>;

	ld.param.u64 	%rd1, [_Z13normalizationPfS_ff_param_0];
	ld.param.u64 	%rd2, [_Z13normalizationPfS_ff_param_1];
	ld.param.f32 	%f1, [_Z13normalizationPfS_ff_param_2];
	ld.param.f32 	%f2, [_Z13normalizationPfS_ff_param_3];
	mov.u32 	%r2, %ctaid.x;
	mov.u32 	%r3, %ntid.x;
	mov.u32 	%r4, %tid.x;
	mad.lo.s32 	%r1, %r2, %r3, %r4;
	setp.gt.s32 	%p1, %r1, 4095;
	@%p1 bra 	$L__BB0_2;
	cvta.to.global.u64 	%rd3, %rd1;
	cvta.to.global.u64 	%rd4, %rd2;
	mul.wide.s32 	%rd5, %r1, 4;
	add.s64 	%rd6, %rd3, %rd5;
	ld.global.f32 	%f3, [%rd6];
	sub.f32 	%f4, %f3, %f1;
	div.rn.f32 	%f5, %f4, %f2;
	add.s64 	%rd7, %rd4, %rd5;
	st.global.f32 	[%rd7], %f5;
$L__BB0_2:
	ret;

}
	// .globl	_Z4distPfS_iS_S_iif
.visible .entry _Z4distPfS_iS_S_iif(
	.param .u64 .ptr .align 1 _Z4distPfS_iS_S_iif_param_0,
	.param .u64 .ptr .align 1 _Z4distPfS_iS_S_iif_param_1,
	.param .u32 _Z4distPfS_iS_S_iif_param_2,
	.param .u64 .ptr .align 1 _Z4distPfS_iS_S_iif_param_3,
	.param .u64 .ptr .align 1 _Z4distPfS_iS_S_iif_param_4,
	.param .u32 _Z4distPfS_iS_S_iif_param_5,
	.param .u32 _Z4distPfS_iS_S_iif_param_6,
	.param .f32 _Z4distPfS_iS_S_iif_param_7
)
{
	.reg .pred 	%p<53>;
	.reg .b32 	%r<177>;
	.reg .b32 	%f<169>;
	.reg .b64 	%rd<42>;
	.reg .b64 	%fd<46>;
	// demoted variable
	.shared .align 4 .b8 _ZZ4distPfS_iS_S_iifE8sh_gauss[36];
	ld.param.u64 	%rd6, [_Z4distPfS_iS_S_iif_param_0];
	ld.param.u64 	%rd7, [_Z4distPfS_iS_S_iif_param_1];
	ld.param.u32 	%r48, [_Z4distPfS_iS_S_iif_param_2];
	ld.param.u64 	%rd8, [_Z4distPfS_iS_S_iif_param_3];
	ld.param.u64 	%rd9, [_Z4distPfS_iS_S_iif_param_4];
	ld.param.u32 	%r49, [_Z4distPfS_iS_S_iif_param_5];
	ld.param.u32 	%r50, [_Z4distPfS_iS_S_iif_param_6];
	ld.param.f32 	%f24, [_Z4distPfS_iS_S_iif_param_7];
	cvta.to.global.u64 	%rd1, %rd9;
	cvta.to.global.u64 	%rd2, %rd8;
	add.s32 	%r1, %r49, 2;
	mov.u32 	%r2, %ctaid.x;
	mov.u32 	%r51, %ntid.x;
	mov.u32 	%r3, %tid.x;
	mad.lo.s32 	%r4, %r2, %r51, %r3;
	setp.eq.s32 	%p1, %r50, 0;
	@%p1 bra 	$L__BB1_6;
	mul.lo.s32 	%r53, %r50, %r50;
	max.u32 	%r5, %r53, 1;
	setp.lt.u32 	%p2, %r53, 4;
	mov.b32 	%r169, 0;
	@%p2 bra 	$L__BB1_4;
	and.b32  	%r169, %r5, -4;
	mov.b32 	%r168, 0;
$L__BB1_3:
	mul.wide.u32 	%rd10, %r168, 4;
	add.s64 	%rd11, %rd1, %rd10;
	ld.global.f32 	%f25, [%rd11];
	shl.b32 	%r55, %r168, 2;
	mov.u32 	%r56, _ZZ4distPfS_iS_S_iifE8sh_gauss;
	add.s32 	%r57, %r56, %r55;
	st.shared.f32 	[%r57], %f25;
	ld.global.f32 	%f26, [%rd11+4];
	st.shared.f32 	[%r57+4], %f26;
	ld.global.f32 	%f27, [%rd11+8];
	st.shared.f32 	[%r57+8], %f27;
	ld.global.f32 	%f28, [%rd11+12];
	st.shared.f32 	[%r57+12], %f28;
	add.s32 	%r168, %r168, 4;
	setp.ne.s32 	%p3, %r168, %r169;
	@%p3 bra 	$L__BB1_3;
$L__BB1_4:
	and.b32  	%r58, %r5, 1;
	setp.eq.b32 	%p4, %r58, 1;
	not.pred 	%p5, %p4;
	@%p5 bra 	$L__BB1_6;
	mul.wide.u32 	%rd12, %r169, 4;
	add.s64 	%rd13, %rd1, %rd12;
	ld.global.f32 	%f29, [%rd13];
	shl.b32 	%r59, %r169, 2;
	mov.u32 	%r60, _ZZ4distPfS_iS_S_iifE8sh_gauss;
	add.s32 	%r61, %r60, %r59;
	st.shared.f32 	[%r61], %f29;
$L__BB1_6:
	div.s32 	%r10, %r4, %r49;
	add.s32 	%r11, %r10, 1;
	mul.lo.s32 	%r62, %r10, %r49;
	sub.s32 	%r12, %r4, %r62;
	div.s32 	%r13, %r3, %r49;
	mul.lo.s32 	%r63, %r13, %r49;
	sub.s32 	%r14, %r3, %r63;
	setp.gt.s32 	%p6, %r4, 4095;
	@%p6 bra 	$L__BB1_13;
	mul.lo.s32 	%r15, %r11, %r1;
	cvt.s64.s32 	%rd14, %r15;
	cvt.s64.s32 	%rd3, %r12;
	add.s64 	%rd15, %rd14, %rd3;
	shl.b64 	%rd16, %rd15, 2;
	add.s64 	%rd4, %rd2, %rd16;
	ld.global.f32 	%f30, [%rd4+4];
	mad.lo.s32 	%r16, %r1, %r13, %r1;
	add.s32 	%r64, %r16, %r14;
	shl.b32 	%r65, %r64, 2;
	mov.u32 	%r66, sh_A;
	add.s32 	%r17, %r66, %r65;
	st.shared.f32 	[%r17+4], %f30;
	setp.gt.s32 	%p7, %r13, 0;
	setp.ne.s32 	%p8, %r14, 0;
	or.pred  	%p9, %p7, %p8;
	@%p9 bra 	$L__BB1_9;
	mad.lo.s32 	%r80, %r10, %r1, %r12;
	mul.wide.s32 	%rd29, %r80, 4;
	add.s64 	%rd30, %rd2, %rd29;
	ld.global.f32 	%f35, [%rd30];
	mul.lo.s32 	%r81, %r13, %r1;
	shl.b32 	%r82, %r81, 2;
	add.s32 	%r84, %r66, %r82;
	st.shared.f32 	[%r84], %f35;
	add.s32 	%r85, %r11, %r49;
	mul.lo.s32 	%r86, %r85, %r1;
	cvt.s64.s32 	%rd31, %r86;
	cvt.s64.s32 	%rd32, %r49;
	add.s64 	%rd33, %rd3, %rd32;
	add.s64 	%rd34, %rd33, %rd31;
	shl.b64 	%rd35, %rd34, 2;
	add.s64 	%rd36, %rd2, %rd35;
	ld.global.f32 	%f36, [%rd36+4];
	shl.b32 	%r87, %r1, 1;
	add.s32 	%r88, %r81, %r87;
	add.s32 	%r89, %r49, %r88;
	shl.b32 	%r90, %r89, 2;
	add.s32 	%r91, %r66, %r90;
	st.shared.f32 	[%r91+4], %f36;
	bra.uni 	$L__BB1_13;
$L__BB1_9:
	setp.ne.s32 	%p10, %r14, 0;
	@%p10 bra 	$L__BB1_11;
	add.s32 	%r76, %r15, %r12;
	mul.wide.s32 	%rd25, %r76, 4;
	add.s64 	%rd26, %rd2, %rd25;
	ld.global.f32 	%f33, [%rd26];
	shl.b32 	%r77, %r16, 2;
	add.s32 	%r79, %r66, %r77;
	st.shared.f32 	[%r79], %f33;
	mul.wide.s32 	%rd27, %r49, 4;
	add.s64 	%rd28, %rd4, %rd27;
	ld.global.f32 	%f34, [%rd28+4];
	st.shared.f32 	[%r79+-8], %f34;
	bra.uni 	$L__BB1_13;
$L__BB1_11:
	setp.gt.s32 	%p11, %r13, 0;
	@%p11 bra 	$L__BB1_13;
	mul.lo.s32 	%r67, %r10, %r1;
	cvt.s64.s32 	%rd17, %r67;
	add.s64 	%rd18, %rd3, %rd17;
	shl.b64 	%rd19, %rd18, 2;
	add.s64 	%rd20, %rd2, %rd19;
	ld.global.f32 	%f31, [%rd20+4];
	mad.lo.s32 	%r68, %r13, %r1, %r14;
	shl.b32 	%r69, %r68, 2;
	add.s32 	%r71, %r66, %r69;
	st.shared.f32 	[%r71+4], %f31;
	add.s32 	%r72, %r11, %r49;
	mul.lo.s32 	%r73, %r72, %r1;
	cvt.s64.s32 	%rd21, %r73;
	add.s64 	%rd22, %rd21, %rd3;
	shl.b64 	%rd23, %rd22, 2;
	add.s64 	%rd24, %rd2, %rd23;
	ld.global.f32 	%f32, [%rd24+4];
	shl.b32 	%r74, %r1, 2;
	add.s32 	%r75, %r17, %r74;
	st.shared.f32 	[%r75+4], %f32;
$L__BB1_13:
	bar.sync 	0;
	shr.s32 	%r92, %r48, 31;
	shr.u32 	%r93, %r92, 26;
	add.s32 	%r94, %r48, %r93;
	shr.s32 	%r95, %r94, 6;
	setp.eq.s32 	%p12, %r95, %r2;
	mov.f32 	%f168, 0f00000000;
	@%p12 bra 	$L__BB1_20;
	setp.lt.s32 	%p13, %r50, 1;
	@%p13 bra 	$L__BB1_34;
	mad.lo.s32 	%r18, %r13, %r49, %r14;
	cvta.to.global.u64 	%rd5, %rd7;
	mov.f32 	%f168, 0f00000000;
	mov.b32 	%r175, 0;
$L__BB1_16:
	mul.lo.s32 	%r37, %r175, %r50;
	mul.lo.s32 	%r38, %r175, %r49;
	mov.b32 	%r176, 0;
$L__BB1_17:
	add.s32 	%r98, %r176, %r37;
	shl.b32 	%r99, %r98, 2;
	mov.u32 	%r100, _ZZ4distPfS_iS_S_iifE8sh_gauss;
	add.s32 	%r101, %r100, %r99;
	ld.shared.f32 	%f13, [%r101];
	add.s32 	%r102, %r176, %r38;
	mul.wide.s32 	%rd37, %r102, 4;
	add.s64 	%rd38, %rd5, %rd37;
	ld.global.f32 	%f40, [%rd38];
	add.s32 	%r103, %r102, %r18;
	shl.b32 	%r104, %r103, 2;
	mov.u32 	%r105, sh_A;
	add.s32 	%r106, %r105, %r104;
	ld.shared.f32 	%f41, [%r106];
	sub.f32 	%f14, %f40, %f41;
	abs.f32 	%f15, %f14;
	setp.eq.f32 	%p14, %f14, 0f3F800000;
	mov.f32 	%f167, 0f3F800000;
	@%p14 bra 	$L__BB1_32;
	setp.num.f32 	%p15, %f15, %f15;
	@%p15 bra 	$L__BB1_30;
	mov.f32 	%f97, 0f40000000;
	add.rn.f32 	%f167, %f14, %f97;
	bra.uni 	$L__BB1_32;
$L__BB1_20:
	setp.lt.s32 	%p25, %r50, 1;
	@%p25 bra 	$L__BB1_34;
	mad.lo.s32 	%r19, %r13, %r49, %r14;
	neg.s32 	%r20, %r50;
	shl.b32 	%r21, %r50, 2;
	and.b32  	%r122, %r94, -64;
	sub.s32 	%r22, %r48, %r122;
	mov.f32 	%f168, 0f00000000;
	mov.b32 	%r170, 0;
$L__BB1_22:
	mul.lo.s32 	%r123, %r170, %r49;
	add.s32 	%r124, %r123, %r22;
	add.s32 	%r125, %r19, %r123;
	shl.b32 	%r126, %r125, 2;
	mov.u32 	%r127, sh_A;
	add.s32 	%r173, %r127, %r126;
	shl.b32 	%r128, %r124, 2;
	add.s32 	%r172, %r127, %r128;
	mov.u32 	%r129, _ZZ4distPfS_iS_S_iifE8sh_gauss;
	mad.lo.s32 	%r171, %r21, %r170, %r129;
	mov.u32 	%r174, %r20;
$L__BB1_23:
	ld.shared.f32 	%f3, [%r171];
	ld.shared.f32 	%f101, [%r172];
	ld.shared.f32 	%f102, [%r173];
	sub.f32 	%f4, %f101, %f102;
	abs.f32 	%f5, %f4;
	setp.eq.f32 	%p26, %f4, 0f3F800000;
	mov.f32 	%f164, 0f3F800000;
	@%p26 bra 	$L__BB1_28;
	setp.num.f32 	%p27, %f5, %f5;
	@%p27 bra 	$L__BB1_26;
	mov.f32 	%f158, 0f40000000;
	add.rn.f32 	%f164, %f4, %f158;
	bra.uni 	$L__BB1_28;
$L__BB1_26:
	setp.lt.f32 	%p28, %f5, 0f00800000;
	mul.f32 	%f103, %f5, 0f4B800000;
	selp.f32 	%f104, %f103, %f5, %p28;
	mov.b32 	%r130, %f104;
	add.s32 	%r131, %r130, -1060439283;
	and.b32  	%r132, %r131, -8388608;
	sub.s32 	%r133, %r130, %r132;
	mov.b32 	%f105, %r133;
	cvt.rn.f32.s32 	%f106, %r132;
	selp.f32 	%f107, 0fC1C00000, 0f00000000, %p28;
	fma.rn.f32 	%f108, %f106, 0f34000000, %f107;
	add.f32 	%f109, %f105, 0fBF800000;
	add.f32 	%f110, %f105, 0f3F800000;
	rcp.approx.ftz.f32 	%f111, %f110;
	add.f32 	%f112, %f109, %f109;
	mul.f32 	%f113, %f112, %f111;
	mul.f32 	%f114, %f113, %f113;
	neg.f32 	%f115, %f113;
	sub.f32 	%f116, %f109, %f113;
	add.f32 	%f117, %f116, %f116;
	fma.rn.f32 	%f118, %f115, %f109, %f117;
	mul.rn.f32 	%f119, %f111, %f118;
	fma.rn.f32 	%f120, %f114, 0f3A2C32E4, 0f3B52E7DB;
	fma.rn.f32 	%f121, %f120, %f114, 0f3C93BB73;
	fma.rn.f32 	%f122, %f121, %f114, 0f3DF6384F;
	mul.rn.f32 	%f123, %f122, %f114;
	fma.rn.f32 	%f124, %f113, 0f3FB8AA3B, %f108;
	mul.f32 	%f125, %f123, 0f40400000;
	sub.f32 	%f126, %f108, %f124;
	fma.rn.f32 	%f127, %f113, 0f3FB8AA3B, %f126;
	fma.rn.f32 	%f128, %f119, 0f3FB8AA3B, %f127;
	fma.rn.f32 	%f129, %f113, 0f32A55E34, %f128;
	fma.rn.f32 	%f130, %f125, %f119, %f129;
	fma.rn.f32 	%f131, %f123, %f113, %f130;
	add.rn.f32 	%f132, %f124, %f131;
	mov.f32 	%f133, 0f40000000;
	mul.rn.f32 	%f134, %f132, %f133;
	cvt.rni.f32.f32 	%f135, %f134;
	sub.f32 	%f136, %f134, %f135;
	neg.f32 	%f137, %f134;
	fma.rn.f32 	%f138, %f132, 0f40000000, %f137;
	neg.f32 	%f139, %f124;
	add.rn.f32 	%f140, %f132, %f139;
	neg.f32 	%f141, %f140;
	add.rn.f32 	%f142, %f131, %f141;
	fma.rn.f32 	%f143, %f142, 0f40000000, %f138;
	add.f32 	%f144, %f136, %f143;
	setp.gt.f32 	%p29, %f135, 0f00000000;
	selp.b32 	%r134, 0, -2097152000, %p29;
	setp.neu.f32 	%p30, %f4, 0f00000000;
	setp.neu.f32 	%p31, %f5, 0f7F800000;
	setp.lt.f32 	%p32, %f134, 0f00000000;
	selp.f32 	%f145, 0f00000000, 0f7F800000, %p32;
	abs.f32 	%f146, %f134;
	setp.gt.f32 	%p33, %f146, 0f43180000;
	cvt.rzi.s32.f32 	%r135, %f135;
	shl.b32 	%r136, %r135, 23;
	sub.s32 	%r137, %r136, %r134;
	mov.b32 	%f147, %r137;
	add.s32 	%r138, %r134, 2130706432;
	mov.b32 	%f148, %r138;
	fma.rn.f32 	%f149, %f144, 0f391FCB8E, 0f3AAF85ED;
	fma.rn.f32 	%f150, %f149, %f144, 0f3C1D9856;
	fma.rn.f32 	%f151, %f150, %f144, 0f3D6357BB;
	fma.rn.f32 	%f152, %f151, %f144, 0f3E75FDEC;
	fma.rn.f32 	%f153, %f152, %f144, 0f3F317218;
	fma.rn.f32 	%f154, %f153, %f144, 0f3F800000;
	mul.f32 	%f155, %f154, %f148;
	mul.f32 	%f156, %f155, %f147;
	selp.f32 	%f164, %f145, %f156, %p33;
	and.pred  	%p34, %p30, %p31;
	@%p34 bra 	$L__BB1_28;
	add.f32 	%f157, %f4, %f4;
	mov.b32 	%r139, %f157;
	and.b32  	%r140, %r139, 2147483647;
	mov.b32 	%f164, %r140;
$L__BB1_28:
	fma.rn.f32 	%f168, %f3, %f164, %f168;
	add.s32 	%r174, %r174, 1;
	setp.ne.s32 	%p35, %r174, 0;
	add.s32 	%r173, %r173, 4;
	add.s32 	%r172, %r172, 4;
	add.s32 	%r171, %r171, 4;
	@%p35 bra 	$L__BB1_23;
	add.s32 	%r170, %r170, 1;
	setp.eq.s32 	%p36, %r170, %r50;
	@%p36 bra 	$L__BB1_34;
	bra.uni 	$L__BB1_22;
$L__BB1_30:
	setp.lt.f32 	%p16, %f15, 0f00800000;
	mul.f32 	%f42, %f15, 0f4B800000;
	selp.f32 	%f43, %f42, %f15, %p16;
	mov.b32 	%r107, %f43;
	add.s32 	%r108, %r107, -1060439283;
	and.b32  	%r109, %r108, -8388608;
	sub.s32 	%r110, %r107, %r109;
	mov.b32 	%f44, %r110;
	cvt.rn.f32.s32 	%f45, %r109;
	selp.f32 	%f46, 0fC1C00000, 0f00000000, %p16;
	fma.rn.f32 	%f47, %f45, 0f34000000, %f46;
	add.f32 	%f48, %f44, 0fBF800000;
	add.f32 	%f49, %f44, 0f3F800000;
	rcp.approx.ftz.f32 	%f50, %f49;
	add.f32 	%f51, %f48, %f48;
	mul.f32 	%f52, %f51, %f50;
	mul.f32 	%f53, %f52, %f52;
	neg.f32 	%f54, %f52;
	sub.f32 	%f55, %f48, %f52;
	add.f32 	%f56, %f55, %f55;
	fma.rn.f32 	%f57, %f54, %f48, %f56;
	mul.rn.f32 	%f58, %f50, %f57;
	fma.rn.f32 	%f59, %f53, 0f3A2C32E4, 0f3B52E7DB;
	fma.rn.f32 	%f60, %f59, %f53, 0f3C93BB73;
	fma.rn.f32 	%f61, %f60, %f53, 0f3DF6384F;
	mul.rn.f32 	%f62, %f61, %f53;
	fma.rn.f32 	%f63, %f52, 0f3FB8AA3B, %f47;
	mul.f32 	%f64, %f62, 0f40400000;
	sub.f32 	%f65, %f47, %f63;
	fma.rn.f32 	%f66, %f52, 0f3FB8AA3B, %f65;
	fma.rn.f32 	%f67, %f58, 0f3FB8AA3B, %f66;
	fma.rn.f32 	%f68, %f52, 0f32A55E34, %f67;
	fma.rn.f32 	%f69, %f64, %f58, %f68;
	fma.rn.f32 	%f70, %f62, %f52, %f69;
	add.rn.f32 	%f71, %f63, %f70;
	mov.f32 	%f72, 0f40000000;
	mul.rn.f32 	%f73, %f71, %f72;
	cvt.rni.f32.f32 	%f74, %f73;
	sub.f32 	%f75, %f73, %f74;
	neg.f32 	%f76, %f73;
	fma.rn.f32 	%f77, %f71, 0f40000000, %f76;
	neg.f32 	%f78, %f63;
	add.rn.f32 	%f79, %f71, %f78;
	neg.f32 	%f80, %f79;
	add.rn.f32 	%f81, %f70, %f80;
	fma.rn.f32 	%f82, %f81, 0f40000000, %f77;
	add.f32 	%f83, %f75, %f82;
	setp.gt.f32 	%p17, %f74, 0f00000000;
	selp.b32 	%r111, 0, -2097152000, %p17;
	setp.neu.f32 	%p18, %f14, 0f00000000;
	setp.neu.f32 	%p19, %f15, 0f7F800000;
	setp.lt.f32 	%p20, %f73, 0f00000000;
	selp.f32 	%f84, 0f00000000, 0f7F800000, %p20;
	abs.f32 	%f85, %f73;
	setp.gt.f32 	%p21, %f85, 0f43180000;
	cvt.rzi.s32.f32 	%r112, %f74;
	shl.b32 	%r113, %r112, 23;
	sub.s32 	%r114, %r113, %r111;
	mov.b32 	%f86, %r114;
	add.s32 	%r115, %r111, 2130706432;
	mov.b32 	%f87, %r115;
	fma.rn.f32 	%f88, %f83, 0f391FCB8E, 0f3AAF85ED;
	fma.rn.f32 	%f89, %f88, %f83, 0f3C1D9856;
	fma.rn.f32 	%f90, %f89, %f83, 0f3D6357BB;
	fma.rn.f32 	%f91, %f90, %f83, 0f3E75FDEC;
	fma.rn.f32 	%f92, %f91, %f83, 0f3F317218;
	fma.rn.f32 	%f93, %f92, %f83, 0f3F800000;
	mul.f32 	%f94, %f93, %f87;
	mul.f32 	%f95, %f94, %f86;
	selp.f32 	%f167, %f84, %f95, %p21;
	and.pred  	%p22, %p18, %p19;
	@%p22 bra 	$L__BB1_32;
	add.f32 	%f96, %f14, %f14;
	mov.b32 	%r116, %f96;
	and.b32  	%r117, %r116, 2147483647;
	mov.b32 	%f167, %r117;
$L__BB1_32:
	fma.rn.f32 	%f168, %f13, %f167, %f168;
	add.s32 	%r176, %r176, 1;
	setp.ne.s32 	%p23, %r176, %r50;
	@%p23 bra 	$L__BB1_17;
	add.s32 	%r175, %r175, 1;
	setp.ne.s32 	%p24, %r175, %r50;
	@%p24 bra 	$L__BB1_16;
$L__BB1_34:
	sqrt.rn.f32 	%f22, %f168;
	cvt.f64.f32 	%fd1, %f22;
	{
	.reg .b32 %temp; 
	mov.b64 	{%temp, %r42}, %fd1;
	}
	mov.f64 	%fd14, 0d4000000000000000;
	{
	.reg .b32 %temp; 
	mov.b64 	{%temp, %r141}, %fd14;
	}
	and.b32  	%r44, %r141, 2146435072;
	setp.eq.s32 	%p37, %r44, 1062207488;
	abs.f64 	%fd2, %fd1;
	{ // callseq 0, 0
	.param .b64 param0;
	st.param.f64 	[param0], %fd2;
	.param .b64 retval0;
	call.uni (retval0), 
	__internal_accurate_pow, 
	(
	param0
	);
	ld.param.f64 	%fd15, [retval0];
	} // callseq 0
	setp.lt.s32 	%p38, %r42, 0;
	neg.f64 	%fd17, %fd15;
	selp.f64 	%fd18, %fd17, %fd15, %p37;
	selp.f64 	%fd44, %fd18, %fd15, %p38;
	setp.neu.f32 	%p39, %f22, 0f00000000;
	@%p39 bra 	$L__BB1_36;
	setp.eq.s32 	%p40, %r44, 1062207488;
	selp.b32 	%r142, %r42, 0, %p40;
	setp.lt.s32 	%p41, %r141, 0;
	or.b32  	%r143, %r142, 2146435072;
	selp.b32 	%r144, %r143, %r142, %p41;
	mov.b32 	%r145, 0;
	mov.b64 	%fd44, {%r145, %r144};
$L__BB1_36:
	add.f64 	%fd19, %fd1, 0d4000000000000000;
	{
	.reg .b32 %temp; 
	mov.b64 	{%temp, %r146}, %fd19;
	}
	and.b32  	%r147, %r146, 2146435072;
	setp.ne.s32 	%p42, %r147, 2146435072;
	@%p42 bra 	$L__BB1_41;
	setp.num.f32 	%p43, %f22, %f22;
	@%p43 bra 	$L__BB1_39;
	mov.f64 	%fd20, 0d4000000000000000;
	add.rn.f64 	%fd44, %fd1, %fd20;
	bra.uni 	$L__BB1_41;
$L__BB1_39:
	setp.neu.f64 	%p44, %fd2, 0d7FF0000000000000;
	@%p44 bra 	$L__BB1_41;
	setp.lt.s32 	%p45, %r42, 0;
	setp.eq.s32 	%p46, %r44, 1062207488;
	setp.lt.s32 	%p47, %r141, 0;
	selp.b32 	%r149, 0, 2146435072, %p47;
	and.b32  	%r150, %r141, 2147483647;
	setp.ne.s32 	%p48, %r150, 1071644672;
	or.b32  	%r151, %r149, -2147483648;
	selp.b32 	%r152, %r151, %r149, %p48;
	selp.b32 	%r153, %r152, %r149, %p46;
	selp.b32 	%r154, %r153, %r149, %p45;
	mov.b32 	%r155, 0;
	mov.b64 	%fd44, {%r155, %r154};
$L__BB1_41:
	setp.eq.f32 	%p49, %f22, 0f3F800000;
	neg.f64 	%fd21, %fd44;
	selp.f64 	%fd22, 0dBFF0000000000000, %fd21, %p49;
	cvt.f64.f32 	%fd23, %f24;
	div.rn.f64 	%fd9, %fd22, %fd23;
	fma.rn.f64 	%fd24, %fd9, 0d3FF71547652B82FE, 0d4338000000000000;
	{
	.reg .b32 %temp; 
	mov.b64 	{%r45, %temp}, %fd24;
	}
	mov.f64 	%fd25, 0dC338000000000000;
	add.rn.f64 	%fd26, %fd24, %fd25;
	fma.rn.f64 	%fd27, %fd26, 0dBFE62E42FEFA39EF, %fd9;
	fma.rn.f64 	%fd28, %fd26, 0dBC7ABC9E3B39803F, %fd27;
	fma.rn.f64 	%fd29, %fd28, 0d3E5ADE1569CE2BDF, 0d3E928AF3FCA213EA;
	fma.rn.f64 	%fd30, %fd29, %fd28, 0d3EC71DEE62401315;
	fma.rn.f64 	%fd31, %fd30, %fd28, 0d3EFA01997C89EB71;
	fma.rn.f64 	%fd32, %fd31, %fd28, 0d3F2A01A014761F65;
	fma.rn.f64 	%fd33, %fd32, %fd28, 0d3F56C16C1852B7AF;
	fma.rn.f64 	%fd34, %fd33, %fd28, 0d3F81111111122322;
	fma.rn.f64 	%fd35, %fd34, %fd28, 0d3FA55555555502A1;
	fma.rn.f64 	%fd36, %fd35, %fd28, 0d3FC5555555555511;
	fma.rn.f64 	%fd37, %fd36, %fd28, 0d3FE000000000000B;
	fma.rn.f64 	%fd38, %fd37, %fd28, 0d3FF0000000000000;
	fma.rn.f64 	%fd39, %fd38, %fd28, 0d3FF0000000000000;
	{
	.reg .b32 %temp; 
	mov.b64 	{%r46, %temp}, %fd39;
	}
	{
	.reg .b32 %temp; 
	mov.b64 	{%temp, %r47}, %fd39;
	}
	shl.b32 	%r156, %r45, 20;
	add.s32 	%r157, %r156, %r47;
	mov.b64 	%fd45, {%r46, %r157};
	{
	.reg .b32 %temp; 
	mov.b64 	{%temp, %r158}, %fd9;
	}
	mov.b32 	%f159, %r158;
	abs.f32 	%f23, %f159;
	setp.lt.f32 	%p50, %f23, 0f4086232B;
	@%p50 bra 	$L__BB1_44;
	setp.lt.f64 	%p51, %fd9, 0d0000000000000000;
	add.f64 	%fd40, %fd9, 0d7FF0000000000000;
	selp.f64 	%fd45, 0d0000000000000000, %fd40, %p51;
	setp.geu.f32 	%p52, %f23, 0f40874800;
	@%p52 bra 	$L__BB1_44;
	shr.u32 	%r159, %r45, 31;
	add.s32 	%r160, %r45, %r159;
	shr.s32 	%r161, %r160, 1;
	shl.b32 	%r162, %r161, 20;
	add.s32 	%r163, %r47, %r162;
	mov.b64 	%fd41, {%r46, %r163};
	sub.s32 	%r164, %r45, %r161;
	shl.b32 	%r165, %r164, 20;
	add.s32 	%r166, %r165, 1072693248;
	mov.b32 	%r167, 0;
	mov.b64 	%fd42, {%r167, %r166};
	mul.f64 	%fd45, %fd42, %fd41;
$L__BB1_44:
	cvta.to.global.u64 	%rd39, %rd6;
	cvt.rn.f32.f64 	%f160, %fd45;
	mul.wide.s32 	%rd40, %r4, 4;
	add.s64 	%rd41, %rd39, %rd40;
	st.global.f32 	[%rd41], %f160;
	ret;

}
	// .globl	_Z3dimPfS_
.visible .entry _Z3dimPfS_(
	.param .u64 .ptr .align 1 _Z3dimPfS__param_0,
	.param .u64 .ptr .align 1 _Z3dimPfS__param_1
)
{
	.reg .pred 	%p<2>;
	.reg .b32 	%r<5>;
	.reg .b32 	%f<4>;
	.reg .b64 	%rd<7>;

	ld.param.u64 	%rd1, [_Z3dimPfS__param_0];
	ld.param.u64 	%rd2, [_Z3dimPfS__param_1];
	mov.u32 	%r2, %ctaid.x;
	mov.u32 	%r3, %ntid.x;
	mov.u32 	%r4, %tid.x;
	mad.lo.s32 	%r1, %r2, %r3, %r4;
	setp.gt.s32 	%p1, %r1, 4095;
	@%p1 bra 	$L__BB2_2;
	cvta.to.global.u64 	%rd3, %rd1;
	cvta.to.global.u64 	%rd4, %rd2;
	mul.wide.s32 	%rd5, %r1, 4;
	add.s64 	%rd6, %rd3, %rd5;
	ld.global.f32 	%f1, [%rd6];
	ld.global.f32 	%f2, [%rd4];
	div.rn.f32 	%f3, %f1, %f2;
	st.global.f32 	[%rd6], %f3;
$L__BB2_2:
	ret;

}
.func  (.param .b64 func_retval0) __internal_accurate_pow(
	.param .b64 __internal_accurate_pow_param_0
)
{
	.reg .pred 	%p<8>;
	.reg .b32 	%r<49>;
	.reg .b32 	%f<3>;
	.reg .b64 	%fd<109>;

	ld.param.f64 	%fd10, [__internal_accurate_pow_param_0];
	{
	.reg .b32 %temp; 
	mov.b64 	{%temp, %r46}, %fd10;
	}
	{
	.reg .b32 %temp; 
	mov.b64 	{%r45, %temp}, %fd10;
	}
	shr.u32 	%r47, %r46, 20;
	setp.gt.u32 	%p1, %r46, 1048575;
	@%p1 bra 	$L__BB3_2;
	mul.f64 	%fd11, %fd10, 0d4350000000000000;
	{
	.reg .b32 %temp; 
	mov.b64 	{%temp, %r46}, %fd11;
	}
	{
	.reg .b32 %temp; 
	mov.b64 	{%r45, %temp}, %fd11;
	}
	shr.u32 	%r16, %r46, 20;
	add.s32 	%r47, %r16, -54;
$L__BB3_2:
	add.s32 	%r48, %r47, -1023;
	and.b32  	%r17, %r46, -2146435073;
	or.b32  	%r18, %r17, 1072693248;
	mov.b64 	%fd107, {%r45, %r18};
	setp.lt.u32 	%p2, %r18, 1073127583;
	@%p2 bra 	$L__BB3_4;
	{
	.reg .b32 %temp; 
	mov.b64 	{%r19, %temp}, %fd107;
	}
	{
	.reg .b32 %temp; 
	mov.b64 	{%temp, %r20}, %fd107;
	}
	add.s32 	%r21, %r20, -1048576;
	mov.b64 	%fd107, {%r19, %r21};
	add.s32 	%r48, %r47, -1022;
$L__BB3_4:
	add.f64 	%fd12, %fd107, 0dBFF0000000000000;
	add.f64 	%fd13, %fd107, 0d3FF0000000000000;
	rcp.approx.ftz.f64 	%fd14, %fd13;
	neg.f64 	%fd15, %fd13;
	fma.rn.f64 	%fd16, %fd15, %fd14, 0d3FF0000000000000;
	fma.rn.f64 	%fd17, %fd16, %fd16, %fd16;
	fma.rn.f64 	%fd18, %fd17, %fd14, %fd14;
	mul.f64 	%fd19, %fd12, %fd18;
	fma.rn.f64 	%fd20, %fd12, %fd18, %fd19;
	mul.f64 	%fd21, %fd20, %fd20;
	fma.rn.f64 	%fd22, %fd21, 0d3EB0F5FF7D2CAFE2, 0d3ED0F5D241AD3B5A;
	fma.rn.f64 	%fd23, %fd22, %fd21, 0d3EF3B20A75488A3F;
	fma.rn.f64 	%fd24, %fd23, %fd21, 0d3F1745CDE4FAECD5;
	fma.rn.f64 	%fd25, %fd24, %fd21, 0d3F3C71C7258A578B;
	fma.rn.f64 	%fd26, %fd25, %fd21, 0d3F6249249242B910;
	fma.rn.f64 	%fd27, %fd26, %fd21, 0d3F89999999999DFB;
	sub.f64 	%fd28, %fd12, %fd20;
	add.f64 	%fd29, %fd28, %fd28;
	neg.f64 	%fd30, %fd20;
	fma.rn.f64 	%fd31, %fd30, %fd12, %fd29;
	mul.f64 	%fd32, %fd18, %fd31;
	fma.rn.f64 	%fd33, %fd21, %fd27, 0d3FB5555555555555;
	mov.f64 	%fd34, 0d3FB5555555555555;
	sub.f64 	%fd35, %fd34, %fd33;
	fma.rn.f64 	%fd36, %fd21, %fd27, %fd35;
	add.f64 	%fd37, %fd36, 0dBC46A4CB00B9E7B0;
	add.f64 	%fd38, %fd33, %fd37;
	sub.f64 	%fd39, %fd33, %fd38;
	add.f64 	%fd40, %fd37, %fd39;
	mul.rn.f64 	%fd41, %fd20, %fd20;
	neg.f64 	%fd42, %fd41;
	fma.rn.f64 	%fd43, %fd20, %fd20, %fd42;
	{
	.reg .b32 %temp; 
	mov.b64 	{%r22, %temp}, %fd32;
	}
	{
	.reg .b32 %temp; 
	mov.b64 	{%temp, %r23}, %fd32;
	}
	add.s32 	%r24, %r23, 1048576;
	mov.b64 	%fd44, {%r22, %r24};
	fma.rn.f64 	%fd45, %fd20, %fd44, %fd43;
	mul.rn.f64 	%fd46, %fd41, %fd20;
	neg.f64 	%fd47, %fd46;
	fma.rn.f64 	%fd48, %fd41, %fd20, %fd47;
	fma.rn.f64 	%fd49, %fd41, %fd32, %fd48;
	fma.rn.f64 	%fd50, %fd45, %fd20, %fd49;
	mul.rn.f64 	%fd51, %fd38, %fd46;
	neg.f64 	%fd52, %fd51;
	fma.rn.f64 	%fd53, %fd38, %fd46, %fd52;
	fma.rn.f64 	%fd54, %fd38, %fd50, %fd53;
	fma.rn.f64 	%fd55, %fd40, %fd46, %fd54;
	add.f64 	%fd56, %fd51, %fd55;
	sub.f64 	%fd57, %fd51, %fd56;
	add.f64 	%fd58, %fd55, %fd57;
	add.f64 	%fd59, %fd20, %fd56;
	sub.f64 	%fd60, %fd20, %fd59;
	add.f64 	%fd61, %fd56, %fd60;
	add.f64 	%fd62, %fd58, %fd61;
	add.f64 	%fd63, %fd32, %fd62;
	add.f64 	%fd64, %fd59, %fd63;
	sub.f64 	%fd65, %fd59, %fd64;
	add.f64 	%fd66, %fd63, %fd65;
	xor.b32  	%r25, %r48, -2147483648;
	mov.b32 	%r26, 1127219200;
	mov.b64 	%fd67, {%r25, %r26};
	mov.b32 	%r27, -2147483648;
	mov.b64 	%fd68, {%r27, %r26};
	sub.f64 	%fd69, %fd67, %fd68;
	fma.rn.f64 	%fd70, %fd69, 0d3FE62E42FEFA39EF, %fd64;
	fma.rn.f64 	%fd71, %fd69, 0dBFE62E42FEFA39EF, %fd70;
	sub.f64 	%fd72, %fd71, %fd64;
	sub.f64 	%fd73, %fd66, %fd72;
	fma.rn.f64 	%fd74, %fd69, 0d3C7ABC9E3B39803F, %fd73;
	add.f64 	%fd75, %fd70, %fd74;
	sub.f64 	%fd76, %fd70, %fd75;
	add.f64 	%fd77, %fd74, %fd76;
	mov.f64 	%fd78, 0d4000000000000000;
	{
	.reg .b32 %temp; 
	mov.b64 	{%temp, %r28}, %fd78;
	}
	{
	.reg .b32 %temp; 
	mov.b64 	{%r29, %temp}, %fd78;
	}
	shl.b32 	%r30, %r28, 1;
	setp.gt.u32 	%p3, %r30, -33554433;
	and.b32  	%r31, %r28, -15728641;
	selp.b32 	%r32, %r31, %r28, %p3;
	mov.b64 	%fd79, {%r29, %r32};
	mul.rn.f64 	%fd80, %fd75, %fd79;
	neg.f64 	%fd81, %fd80;
	fma.rn.f64 	%fd82, %fd75, %fd79, %fd81;
	fma.rn.f64 	%fd83, %fd77, %fd79, %fd82;
	add.f64 	%fd4, %fd80, %fd83;
	sub.f64 	%fd84, %fd80, %fd4;
	add.f64 	%fd5, %fd83, %fd84;
	fma.rn.f64 	%fd85, %fd4, 0d3FF71547652B82FE, 0d4338000000000000;
	{
	.reg .b32 %temp; 
	mov.b64 	{%r13, %temp}, %fd85;
	}
	mov.f64 	%fd86, 0dC338000000000000;
	add.rn.f64 	%fd87, %fd85, %fd86;
	fma.rn.f64 	%fd88, %fd87, 0dBFE62E42FEFA39EF, %fd4;
	fma.rn.f64 	%fd89, %fd87, 0dBC7ABC9E3B39803F, %fd88;
	fma.rn.f64 	%fd90, %fd89, 0d3E5ADE1569CE2BDF, 0d3E928AF3FCA213EA;
	fma.rn.f64 	%fd91, %fd90, %fd89, 0d3EC71DEE62401315;
	fma.rn.f64 	%fd92, %fd91, %fd89, 0d3EFA01997C89EB71;
	fma.rn.f64 	%fd93, %fd92, %fd89, 0d3F2A01A014761F65;
	fma.rn.f64 	%fd94, %fd93, %fd89, 0d3F56C16C1852B7AF;
	fma.rn.f64 	%fd95, %fd94, %fd89, 0d3F81111111122322;
	fma.rn.f64 	%fd96, %fd95, %fd89, 0d3FA55555555502A1;
	fma.rn.f64 	%fd97, %fd96, %fd89, 0d3FC5555555555511;
	fma.rn.f64 	%fd98, %fd97, %fd89, 0d3FE000000000000B;
	fma.rn.f64 	%fd99, %fd98, %fd89, 0d3FF0000000000000;
	fma.rn.f64 	%fd100, %fd99, %fd89, 0d3FF0000000000000;
	{
	.reg .b32 %temp; 
	mov.b64 	{%r14, %temp}, %fd100;
	}
	{
	.reg .b32 %temp; 
	mov.b64 	{%temp, %r15}, %fd100;
	}
	shl.b32 	%r33, %r13, 20;
	add.s32 	%r34, %r33, %r15;
	mov.b64 	%fd108, {%r14, %r34};
	{
	.reg .b32 %temp; 
	mov.b64 	{%temp, %r35}, %fd4;
	}
	mov.b32 	%f2, %r35;
	abs.f32 	%f1, %f2;
	setp.lt.f32 	%p4, %f1, 0f4086232B;
	@%p4 bra 	$L__BB3_7;
	setp.lt.f64 	%p5, %fd4, 0d0000000000000000;
	add.f64 	%fd101, %fd4, 0d7FF0000000000000;
	selp.f64 	%fd108, 0d0000000000000000, %fd101, %p5;
	setp.geu.f32 	%p6, %f1, 0f40874800;
	@%p6 bra 	$L__BB3_7;
	shr.u32 	%r36, %r13, 31;
	add.s32 	%r37, %r13, %r36;
	shr.s32 	%r38, %r37, 1;
	shl.b32 	%r39, %r38, 20;
	add.s32 	%r40, %r15, %r39;
	mov.b64 	%fd102, {%r14, %r40};
	sub.s32 	%r41, %r13, %r38;
	shl.b32 	%r42, %r41, 20;
	add.s32 	%r43, %r42, 1072693248;
	mov.b32 	%r44, 0;
	mov.b64 	%fd103, {%r44, %r43};
	mul.f64 	%fd108, %fd103, %fd102;
$L__BB3_7:
	abs.f64 	%fd104, %fd108;
	setp.eq.f64 	%p7, %fd104, 0d7FF0000000000000;
	fma.rn.f64 	%fd105, %fd108, %fd5, %fd108;
	selp.f64 	%fd106, %fd108, %fd105, %p7;
	st.param.f64 	[func_retval0], %fd106;
	ret;

}


// ===== COMPILED SASS (sm_100) =====

	.target	sm_100

	.elftype	@"ET_EXEC"


//--------------------- .note.nv.tkinfo           --------------------------
	.section	.note.nv.tkinfo,"",@"SHT_NOTE"
	.sectionflags	@"SHF_NOTE_NV_TKINFO"
	.tkinfo
        /*0018*/ 	.word	0x00000002
        /*0030*/ 	.string	""
        /*0030*/ 	.string	"ptxas"
        /*0030*/ 	.string	"Cuda compilation tools, release 13.0, V13.0.88"
        /*0030*/ 	.string	"Build cuda_13.0.r13.0/compiler.36424714_0"
        /*0030*/ 	.string	"-arch sm_100 -m 64 "



//--------------------- .note.nv.cuinfo           --------------------------
	.section	.note.nv.cuinfo,"",@"SHT_NOTE"
	.sectionflags	@"SHF_NOTE_NV_CUINFO"
        /*0018*/ 	.short	0x0002
        /*001a*/ 	.short	0x0064
        /*001c*/ 	.short	0x0082
	.zero		2


//--------------------- .nv.info                  --------------------------
	.section	.nv.info,"",@"SHT_CUDA_INFO"
	.align	4


	//----- nvinfo : EIATTR_REGCOUNT
	.align		4
        /*0000*/ 	.byte	0x04, 0x2f
        /*0002*/ 	.short	(.L_10 - .L_9)
	.align		4
.L_9:
        /*0004*/ 	.word	index@(_Z13normalizationPfS_ff)
        /*0008*/ 	.word	0x00000010


	//----- nvinfo : EIATTR_FRAME_SIZE
	.align		4
.L_10:
        /*000c*/ 	.byte	0x04, 0x11
        /*000e*/ 	.short	(.L_12 - .L_11)
	.align		4
.L_11:
        /*0010*/ 	.word	index@($__internal_3_$__cuda_sm3x_div_rn_noftz_f32_slowpath)
        /*0014*/ 	.word	0x00000000


	//----- nvinfo : EIATTR_FRAME_SIZE
	.align		4
.L_12:
        /*0018*/ 	.byte	0x04, 0x11
        /*001a*/ 	.short	(.L_14 - .L_13)
	.align		4
.L_13:
        /*001c*/ 	.word	index@(_Z13normalizationPfS_ff)
        /*0020*/ 	.word	0x00000000


	//----- nvinfo : EIATTR_REGCOUNT
	.align		4
.L_14:
        /*0024*/ 	.byte	0x04, 0x2f
        /*0026*/ 	.short	(.L_16 - .L_15)
	.align		4
.L_15:
        /*0028*/ 	.word	index@(_Z4distPfS_iS_S_iif)
        /*002c*/ 	.word	0x00000020


	//----- nvinfo : EIATTR_FRAME_SIZE
	.align		4
.L_16:
        /*0030*/ 	.byte	0x04, 0x11
        /*0032*/ 	.short	(.L_18 - .L_17)
	.align		4
.L_17:
        /*0034*/ 	.word	index@($_Z4distPfS_iS_S_iif$__internal_accurate_pow)
        /*0038*/ 	.word	0x00000000


	//----- nvinfo : EIATTR_FRAME_SIZE
	.align		4
.L_18:
        /*003c*/ 	.byte	0x04, 0x11
        /*003e*/ 	.short	(.L_20 - .L_19)
	.align		4
.L_19:
        /*0040*/ 	.word	index@($__internal_2_$__cuda_sm20_sqrt_rn_f32_slowpath)
        /*0044*/ 	.word	0x00000000


	//----- nvinfo : EIATTR_FRAME_SIZE
	.align		4
.L_20:
        /*0048*/ 	.byte	0x04, 0x11
        /*004a*/ 	.short	(.L_22 - .L_21)
	.align		4
.L_21:
        /*004c*/ 	.word	index@($__internal_1_$__cuda_sm20_div_rn_f64_full)
        /*0050*/ 	.word	0x00000000


	//----- nvinfo : EIATTR_FRAME_SIZE
	.align		4
.L_22:
        /*0054*/ 	.byte	0x04, 0x11
        /*0056*/ 	.short	(.L_24 - .L_23)
	.align		4
.L_23:
        /*0058*/ 	.word	index@(_Z4distPfS_iS_S_iif)
        /*005c*/ 	.word	0x00000000


	//----- nvinfo : EIATTR_REGCOUNT
	.align		4
.L_24:
        /*0060*/ 	.byte	0x04, 0x2f
        /*0062*/ 	.short	(.L_26 - .L_25)
	.align		4
.L_25:
        /*0064*/ 	.word	index@(_Z3dimPfS_)
        /*0068*/ 	.word	0x00000010


	//----- nvinfo : EIATTR_FRAME_SIZE
	.align		4
.L_26:
        /*006c*/ 	.byte	0x04, 0x11
        /*006e*/ 	.short	(.L_28 - .L_27)
	.align		4
.L_27:
        /*0070*/ 	.word	index@($__internal_0_$__cuda_sm3x_div_rn_noftz_f32_slowpath)
        /*0074*/ 	.word	0x00000000


	//----- nvinfo : EIATTR_FRAME_SIZE
	.align		4
.L_28:
        /*0078*/ 	.byte	0x04, 0x11
        /*007a*/ 	.short	(.L_30 - .L_29)
	.align		4
.L_29:
        /*007c*/ 	.word	index@(_Z3dimPfS_)
        /*0080*/ 	.word	0x00000000


	//----- nvinfo : EIATTR_MIN_STACK_SIZE
	.align		4
.L_30:
        /*0084*/ 	.byte	0x04, 0x12
        /*0086*/ 	.short	(.L_32 - .L_31)
	.align		4
.L_31:
        /*0088*/ 	.word	index@(_Z3dimPfS_)
        /*008c*/ 	.word	0x00000000


	//----- nvinfo : EIATTR_MIN_STACK_SIZE
	.align		4
.L_32:
        /*0090*/ 	.byte	0x04, 0x12
        /*0092*/ 	.short	(.L_34 - .L_33)
	.align		4
.L_33:
        /*0094*/ 	.word	index@(_Z4distPfS_iS_S_iif)
        /*0098*/ 	.word	0x00000000


	//----- nvinfo : EIATTR_MIN_STACK_SIZE
	.align		4
.L_34:
        /*009c*/ 	.byte	0x04, 0x12
        /*009e*/ 	.short	(.L_36 - .L_35)
	.align		4
.L_35:
        /*00a0*/ 	.word	index@(_Z13normalizationPfS_ff)
        /*00a4*/ 	.word	0x00000000
.L_36:


//--------------------- .nv.compat                --------------------------
	.section	.nv.compat,"",@"SHT_CUDA_COMPAT_INFO"
	.align	4
        /*0000*/ 	.byte	0x02, 0x09, 0x00, 0x00, 0x02, 0x02, 0x01, 0x00, 0x02, 0x05, 0x05, 0x00, 0x03, 0x07, 0x01, 0x01
        /*0010*/ 	.byte	0x02, 0x03, 0x00, 0x00, 0x02, 0x06, 0x01, 0x00, 0x04, 0x0b, 0x08, 0x00, 0x01, 0x00, 0x00, 0x00
        /*0020*/ 	.byte	0x00, 0x00, 0x00, 0x00


//--------------------- .nv.info._Z3dimPfS_       --------------------------
	.section	.nv.info._Z3dimPfS_,"",@"SHT_CUDA_INFO"
	.sectionflags	@""
	.align	4


	//----- nvinfo : EIATTR_CUDA_API_VERSION
	.align		4
        /*0000*/ 	.byte	0x04, 0x37
        /*0002*/ 	.short	(.L_38 - .L_37)
.L_37:
        /*0004*/ 	.word	0x00000082


	//----- nvinfo : EIATTR_KPARAM_INFO
	.align		4
.L_38:
        /*0008*/ 	.byte	0x04, 0x17
        /*000a*/ 	.short	(.L_40 - .L_39)
.L_39:
        /*000c*/ 	.word	0x00000000
        /*0010*/ 	.short	0x0001
        /*0012*/ 	.short	0x0008
        /*0014*/ 	.byte	0x00, 0xf5, 0x21, 0x00


	//----- nvinfo : EIATTR_KPARAM_INFO
	.align		4
.L_40:
        /*0018*/ 	.byte	0x04, 0x17
        /*001a*/ 	.short	(.L_42 - .L_41)
.L_41:
        /*001c*/ 	.word	0x00000000
        /*0020*/ 	.short	0x0000
        /*0022*/ 	.short	0x0000
        /*0024*/ 	.byte	0x00, 0xf5, 0x21, 0x00


	//----- nvinfo : EIATTR_SPARSE_MMA_MASK
	.align		4
.L_42:
        /*0028*/ 	.byte	0x03, 0x50
        /*002a*/ 	.short	0x0000


	//----- nvinfo : EIATTR_MAXREG_COUNT
	.align		4
        /*002c*/ 	.byte	0x03, 0x1b
        /*002e*/ 	.short	0x00ff


	//----- nvinfo : EIATTR_MERCURY_ISA_VERSION
	.align		4
        /*0030*/ 	.byte	0x03, 0x5f
        /*0032*/ 	.short	0x0101


	//----- nvinfo : EIATTR_VRC_CTA_INIT_COUNT
	.align		4
        /*0034*/ 	.byte	0x02, 0x4a
	.zero		1
	.zero		1


	//----- nvinfo : EIATTR_EXIT_INSTR_OFFSETS
	.align		4
        /*0038*/ 	.byte	0x04, 0x1c
        /*003a*/ 	.short	(.L_44 - .L_43)


	//   ....[0]....
.L_43:
        /*003c*/ 	.word	0x00000060


	//   ....[1]....
        /*0040*/ 	.word	0x000001b0


	//----- nvinfo : EIATTR_CRS_STACK_SIZE
	.align		4
.L_44:
        /*0044*/ 	.byte	0x04, 0x1e
        /*0046*/ 	.short	(.L_46 - .L_45)
.L_45:
        /*0048*/ 	.word	0x00000000


	//----- nvinfo : EIATTR_CBANK_PARAM_SIZE
	.align		4
.L_46:
        /*004c*/ 	.byte	0x03, 0x19
        /*004e*/ 	.short	0x0010


	//----- nvinfo : EIATTR_PARAM_CBANK
	.align		4
        /*0050*/ 	.byte	0x04, 0x0a
        /*0052*/ 	.short	(.L_48 - .L_47)
	.align		4
.L_47:
        /*0054*/ 	.word	index@(.nv.constant0._Z3dimPfS_)
        /*0058*/ 	.short	0x0380
        /*005a*/ 	.short	0x0010


	//----- nvinfo : EIATTR_SW_WAR
	.align		4
.L_48:
        /*005c*/ 	.byte	0x04, 0x36
        /*005e*/ 	.short	(.L_50 - .L_49)
.L_49:
        /*0060*/ 	.word	0x00000008
.L_50:


//--------------------- .nv.info._Z4distPfS_iS_S_iif --------------------------
	.section	.nv.info._Z4distPfS_iS_S_iif,"",@"SHT_CUDA_INFO"
	.sectionflags	@""
	.align	4


	//----- nvinfo : EIATTR_CUDA_API_VERSION
	.align		4
        /*0000*/ 	.byte	0x04, 0x37
        /*0002*/ 	.short	(.L_52 - .L_51)
.L_51:
        /*0004*/ 	.word	0x00000082


	//----- nvinfo : EIATTR_KPARAM_INFO
	.align		4
.L_52:
        /*0008*/ 	.byte	0x04, 0x17
        /*000a*/ 	.short	(.L_54 - .L_53)
.L_53:
        /*000c*/ 	.word	0x00000000
        /*0010*/ 	.short	0x0007
        /*0012*/ 	.short	0x0030
        /*0014*/ 	.byte	0x00, 0xf0, 0x11, 0x00


	//----- nvinfo : EIATTR_KPARAM_INFO
	.align		4
.L_54:
        /*0018*/ 	.byte	0x04, 0x17
        /*001a*/ 	.short	(.L_56 - .L_55)
.L_55:
        /*001c*/ 	.word	0x00000000
        /*0020*/ 	.short	0x0006
        /*0022*/ 	.short	0x002c
        /*0024*/ 	.byte	0x00, 0xf0, 0x11, 0x00


	//----- nvinfo : EIATTR_KPARAM_INFO
	.align		4
.L_56:
        /*0028*/ 	.byte	0x04, 0x17
        /*002a*/ 	.short	(.L_58 - .L_57)
.L_57:
        /*002c*/ 	.word	0x00000000
        /*0030*/ 	.short	0x0005
        /*0032*/ 	.short	0x0028
        /*0034*/ 	.byte	0x00, 0xf0, 0x11, 0x00


	//----- nvinfo : EIATTR_KPARAM_INFO
	.align		4
.L_58:
        /*0038*/ 	.byte	0x04, 0x17
        /*003a*/ 	.short	(.L_60 - .L_59)
.L_59:
        /*003c*/ 	.word	0x00000000
        /*0040*/ 	.short	0x0004
        /*0042*/ 	.short	0x0020
        /*0044*/ 	.byte	0x00, 0xf5, 0x21, 0x00


	//----- nvinfo : EIATTR_KPARAM_INFO
	.align		4
.L_60:
        /*0048*/ 	.byte	0x04, 0x17
        /*004a*/ 	.short	(.L_62 - .L_61)
.L_61:
        /*004c*/ 	.word	0x00000000
        /*0050*/ 	.short	0x0003
        /*0052*/ 	.short	0x0018
        /*0054*/ 	.byte	0x00, 0xf5, 0x21, 0x00


	//----- nvinfo : EIATTR_KPARAM_INFO
	.align		4
.L_62:
        /*0058*/ 	.byte	0x04, 0x17
        /*005a*/ 	.short	(.L_64 - .L_63)
.L_63:
        /*005c*/ 	.word	0x00000000
        /*0060*/ 	.short	0x0002
        /*0062*/ 	.short	0x0010
        /*0064*/ 	.byte	0x00, 0xf0, 0x11, 0x00


	//----- nvinfo : EIATTR_KPARAM_INFO
	.align		4
.L_64:
        /*0068*/ 	.byte	0x04, 0x17
        /*006a*/ 	.short	(.L_66 - .L_65)
.L_65:
        /*006c*/ 	.word	0x00000000
        /*0070*/ 	.short	0x0001
        /*0072*/ 	.short	0x0008
        /*0074*/ 	.byte	0x00, 0xf5, 0x21, 0x00


	//----- nvinfo : EIATTR_KPARAM_INFO
	.align		4
.L_66:
        /*0078*/ 	.byte	0x04, 0x17
        /*007a*/ 	.short	(.L_68 - .L_67)
.L_67:
        /*007c*/ 	.word	0x00000000
        /*0080*/ 	.short	0x0000
        /*0082*/ 	.short	0x0000
        /*0084*/ 	.byte	0x00, 0xf5, 0x21, 0x00


	//----- nvinfo : EIATTR_SPARSE_MMA_MASK
	.align		4
.L_68:
        /*0088*/ 	.byte	0x03, 0x50
        /*008a*/ 	.short	0x0000


	//----- nvinfo : EIATTR_MAXREG_COUNT
	.align		4
        /*008c*/ 	.byte	0x03, 0x1b
        /*008e*/ 	.short	0x00ff


	//----- nvinfo : EIATTR_NUM_BARRIERS
	.align		4
        /*0090*/ 	.byte	0x02, 0x4c
        /*0092*/ 	.byte	0x01
	.zero		1


	//----- nvinfo : EIATTR_MERCURY_ISA_VERSION
	.align		4
        /*0094*/ 	.byte	0x03, 0x5f
        /*0096*/ 	.short	0x0101


	//----- nvinfo : EIATTR_VRC_CTA_INIT_COUNT
	.align		4
        /*0098*/ 	.byte	0x02, 0x4a
	.zero		1
	.zero		1


	//----- nvinfo : EIATTR_EXIT_INSTR_OFFSETS
	.align		4
        /*009c*/ 	.byte	0x04, 0x1c
        /*009e*/ 	.short	(.L_70 - .L_69)


	//   ....[0]....
.L_69:
        /*00a0*/ 	.word	0x000023b0


	//----- nvinfo : EIATTR_CRS_STACK_SIZE
	.align		4
.L_70:
        /*00a4*/ 	.byte	0x04, 0x1e
        /*00a6*/ 	.short	(.L_72 - .L_71)
.L_71:
        /*00a8*/ 	.word	0x00000000


	//----- nvinfo : EIATTR_CBANK_PARAM_SIZE
	.align		4
.L_72:
        /*00ac*/ 	.byte	0x03, 0x19
        /*00ae*/ 	.short	0x0034


	//----- nvinfo : EIATTR_PARAM_CBANK
	.align		4
        /*00b0*/ 	.byte	0x04, 0x0a
        /*00b2*/ 	.short	(.L_74 - .L_73)
	.align		4
.L_73:
        /*00b4*/ 	.word	index@(.nv.constant0._Z4distPfS_iS_S_iif)
        /*00b8*/ 	.short	0x0380
        /*00ba*/ 	.short	0x0034


	//----- nvinfo : EIATTR_SW_WAR
	.align		4
.L_74:
        /*00bc*/ 	.byte	0x04, 0x36
        /*00be*/ 	.short	(.L_76 - .L_75)
.L_75:
        /*00c0*/ 	.word	0x00000008
.L_76:


//--------------------- .nv.info._Z13normalizationPfS_ff --------------------------
	.section	.nv.info._Z13normalizationPfS_ff,"",@"SHT_CUDA_INFO"
	.sectionflags	@""
	.align	4


	//----- nvinfo : EIATTR_CUDA_API_VERSION
	.align		4
        /*0000*/ 	.byte	0x04, 0x37
        /*0002*/ 	.short	(.L_78 - .L_77)
.L_77:
        /*0004*/ 	.word	0x00000082


	//----- nvinfo : EIATTR_KPARAM_INFO
	.align		4
.L_78:
        /*0008*/ 	.byte	0x04, 0x17
        /*000a*/ 	.short	(.L_80 - .L_79)
.L_79:
        /*000c*/ 	.word	0x00000000
        /*0010*/ 	.short	0x0003
        /*0012*/ 	.short	0x0014
        /*0014*/ 	.byte	0x00, 0xf0, 0x11, 0x00


	//----- nvinfo : EIATTR_KPARAM_INFO
	.align		4
.L_80:
        /*0018*/ 	.byte	0x04, 0x17
        /*001a*/ 	.short	(.L_82 - .L_81)
.L_81:
        /*001c*/ 	.word	0x00000000
        /*0020*/ 	.short	0x0002
        /*0022*/ 	.short	0x0010
        /*0024*/ 	.byte	0x00, 0xf0, 0x11, 0x00


	//----- nvinfo : EIATTR_KPARAM_INFO
	.align		4
.L_82:
        /*0028*/ 	.byte	0x04, 0x17
        /*002a*/ 	.short	(.L_84 - .L_83)
.L_83:
        /*002c*/ 	.word	0x00000000
        /*0030*/ 	.short	0x0001
        /*0032*/ 	.short	0x0008
        /*0034*/ 	.byte	0x00, 0xf5, 0x21, 0x00


	//----- nvinfo : EIATTR_KPARAM_INFO
	.align		4
.L_84:
        /*0038*/ 	.byte	0x04, 0x17
        /*003a*/ 	.short	(.L_86 - .L_85)
.L_85:
        /*003c*/ 	.word	0x00000000
        /*0040*/ 	.short	0x0000
        /*0042*/ 	.short	0x0000
        /*0044*/ 	.byte	0x00, 0xf5, 0x21, 0x00


	//----- nvinfo : EIATTR_SPARSE_MMA_MASK
	.align		4
.L_86:
        /*0048*/ 	.byte	0x03, 0x50
        /*004a*/ 	.short	0x0000


	//----- nvinfo : EIATTR_MAXREG_COUNT
	.align		4
        /*004c*/ 	.byte	0x03, 0x1b
        /*004e*/ 	.short	0x00ff


	//----- nvinfo : EIATTR_MERCURY_ISA_VERSION
	.align		4
        /*0050*/ 	.byte	0x03, 0x5f
        /*0052*/ 	.short	0x0101


	//----- nvinfo : EIATTR_VRC_CTA_INIT_COUNT
	.align		4
        /*0054*/ 	.byte	0x02, 0x4a
	.zero		1
	.zero		1


	//----- nvinfo : EIATTR_EXIT_INSTR_OFFSETS
	.align		4
        /*0058*/ 	.byte	0x04, 0x1c
        /*005a*/ 	.short	(.L_88 - .L_87)


	//   ....[0]....
.L_87:
        /*005c*/ 	.word	0x00000060


	//   ....[1]....
        /*0060*/ 	.word	0x000001d0


	//----- nvinfo : EIATTR_CRS_STACK_SIZE
	.align		4
.L_88:
        /*0064*/ 	.byte	0x04, 0x1e
        /*0066*/ 	.short	(.L_90 - .L_89)
.L_89:
        /*0068*/ 	.word	0x00000000


	//----- nvinfo : EIATTR_CBANK_PARAM_SIZE
	.align		4
.L_90:
        /*006c*/ 	.byte	0x03, 0x19
        /*006e*/ 	.short	0x0018


	//----- nvinfo : EIATTR_PARAM_CBANK
	.align		4
        /*0070*/ 	.byte	0x04, 0x0a
        /*0072*/ 	.short	(.L_92 - .L_91)
	.align		4
.L_91:
        /*0074*/ 	.word	index@(.nv.constant0._Z13normalizationPfS_ff)
        /*0078*/ 	.short	0x0380
        /*007a*/ 	.short	0x0018


	//----- nvinfo : EIATTR_SW_WAR
	.align		4
.L_92:
        /*007c*/ 	.byte	0x04, 0x36
        /*007e*/ 	.short	(.L_94 - .L_93)
.L_93:
        /*0080*/ 	.word	0x00000008
.L_94:


//--------------------- .nv.callgraph             --------------------------
	.section	.nv.callgraph,"",@"SHT_CUDA_CALLGRAPH"
	.align	4
	.sectionentsize	8
	.align		4
        /*0000*/ 	.word	0x00000000
	.align		4
        /*0004*/ 	.word	0xffffffff
	.align		4
        /*0008*/ 	.word	0x00000000
	.align		4
        /*000c*/ 	.word	0xfffffffe
	.align		4
        /*0010*/ 	.word	0x00000000
	.align		4
        /*0014*/ 	.word	0xfffffffd
	.align		4
        /*0018*/ 	.word	0x00000000
	.align		4
        /*001c*/ 	.word	0xfffffffc


//--------------------- .nv.constant4             --------------------------
	.section	.nv.constant4,"a",@progbits
	.align	8
	.align		8
.nv.constant4:
        /*0000*/ 	.dword	precalc_xorwow_matrix
	.align		8
        /*0008*/ 	.dword	precalc_xorwow_offset_matrix
	.align		8
        /*0010*/ 	.dword	mrg32k3aM1
	.align		8
        /*0018*/ 	.dword	mrg32k3aM2
	.align		8
        /*0020*/ 	.dword	mrg32k3aM1SubSeq
	.align		8
        /*0028*/ 	.dword	mrg32k3aM2SubSeq
	.align		8
        /*0030*/ 	.dword	mrg32k3aM1Seq
	.align		8
        /*0038*/ 	.dword	mrg32k3aM2Seq


//--------------------- .nv.constant3             --------------------------
	.section	.nv.constant3,"a",@progbits
	.align	8
.nv.constant3:
	.type		__cr_lgamma_table,@object
	.size		__cr_lgamma_table,(.L_8 - __cr_lgamma_table)
__cr_lgamma_table:
        /*0000*/ 	.byte	0x00, 0x00, 0x00, 0x00, 0x00, 0x00, 0x00, 0x00, 0x00, 0x00, 0x00, 0x00, 0x00, 0x00, 0x00, 0x00
        /*0010*/ 	.byte	0xef, 0x39, 0xfa, 0xfe, 0x42, 0x2e, 0xe6, 0x3f, 0x02, 0x20, 0x2a, 0xfa, 0x0b, 0xab, 0xfc, 0x3f
        /*0020*/ 	.byte	0xf9, 0x2c, 0x92, 0x7c, 0xa7, 0x6c, 0x09, 0x40, 0xc9, 0x79, 0x44, 0x3c, 0x64, 0x26, 0x13, 0x40
        /*0030*/ 	.byte	0xca, 0x01, 0xcf, 0x3a, 0x27, 0x51, 0x1a, 0x40, 0x30, 0xcc, 0x2d, 0xf3, 0xe1, 0x0c, 0x21, 0x40
        /*0040*/ 	.byte	0x0d, 0xb7, 0xfc, 0x82, 0x8e, 0x35, 0x25, 0x40
.L_8:


//--------------------- .text._Z3dimPfS_          --------------------------
	.section	.text._Z3dimPfS_,"ax",@progbits
	.align	128
        .global         _Z3dimPfS_
        .type           _Z3dimPfS_,@function
        .size           _Z3dimPfS_,(.L_x_67 - _Z3dimPfS_)
        .other          _Z3dimPfS_,@"STO_CUDA_ENTRY STV_DEFAULT"
_Z3dimPfS_:
.text._Z3dimPfS_:
[----:B------:R-:W-:Y:S01]  /*0000*/  LDC R1, c[0x0][0x37c] ;  /* 0x0000df00ff017b82 */ /* 0x000fe20000000800 */
[----:B------:R-:W0:Y:S07]  /*0010*/  S2R R0, SR_TID.X ;  /* 0x0000000000007919 */ /* 0x000e2e0000002100 */
[----:B------:R-:W0:Y:S08]  /*0020*/  S2UR UR4, SR_CTAID.X ;  /* 0x00000000000479c3 */ /* 0x000e300000002500 */
[----:B------:R-:W0:Y:S02]  /*0030*/  LDC R7, c[0x0][0x360] ;  /* 0x0000d800ff077b82 */ /* 0x000e240000000800 */
[----:B0-----:R-:W-:-:S05]  /*0040*/  IMAD R7, R7, UR4, R0 ;  /* 0x0000000407077c24 */ /* 0x001fca000f8e0200 */
[----:B------:R-:W-:-:S13]  /*0050*/  ISETP.GT.AND P0, PT, R7, 0xfff, PT ;  /* 0x00000fff0700780c */ /* 0x000fda0003f04270 */
[----:B------:R-:W-:Y:S05]  /*0060*/  @P0 EXIT ;  /* 0x000000000000094d */ /* 0x000fea0003800000 */
[----:B------:R-:W0:Y:S01]  /*0070*/  LDC.64 R2, c[0x0][0x388] ;  /* 0x0000e200ff027b82 */ /* 0x000e220000000a00 */
[----:B------:R-:W0:Y:S07]  /*0080*/  LDCU.64 UR4, c[0x0][0x358] ;  /* 0x00006b00ff0477ac */ /* 0x000e2e0008000a00 */
[----:B------:R-:W1:Y:S01]  /*0090*/  LDC.64 R4, c[0x0][0x380] ;  /* 0x0000e000ff047b82 */ /* 0x000e620000000a00 */
[----:B0-----:R-:W2:Y:S01]  /*00a0*/  LDG.E R3, desc[UR4][R2.64] ;  /* 0x0000000402037981 */ /* 0x001ea2000c1e1900 */
[----:B-1----:R-:W-:-:S05]  /*00b0*/  IMAD.WIDE R4, R7, 0x4, R4 ;  /* 0x0000000407047825 */ /* 0x002fca00078e0204 */
[----:B------:R-:W3:Y:S01]  /*00c0*/  LDG.E R0, desc[UR4][R4.64] ;  /* 0x0000000404007981 */ /* 0x000ee2000c1e1900 */
[----:B------:R-:W-:Y:S01]  /*00d0*/  BSSY.RECONVERGENT B0, `(.L_x_0) ;  /* 0x000000c000007945 */ /* 0x000fe20003800200 */
[----:B--2---:R-:W0:Y:S08]  /*00e0*/  MUFU.RCP R6, R3 ;  /* 0x0000000300067308 */ /* 0x004e300000001000 */
[----:B---3--:R-:W1:Y:S01]  /*00f0*/  FCHK P0, R0, R3 ;  /* 0x0000000300007302 */ /* 0x008e620000000000 */
[----:B0-----:R-:W-:-:S04]  /*0100*/  FFMA R7, -R3, R6, 1 ;  /* 0x3f80000003077423 */ /* 0x001fc80000000106 */
[----:B------:R-:W-:-:S04]  /*0110*/  FFMA R7, R6, R7, R6 ;  /* 0x0000000706077223 */ /* 0x000fc80000000006 */
[----:B------:R-:W-:-:S04]  /*0120*/  FFMA R6, R0, R7, RZ ;  /* 0x0000000700067223 */ /* 0x000fc800000000ff */
[----:B------:R-:W-:-:S04]  /*0130*/  FFMA R8, -R3, R6, R0 ;  /* 0x0000000603087223 */ /* 0x000fc80000000100 */
[----:B------:R-:W-:Y:S01]  /*0140*/  FFMA R7, R7, R8, R6 ;  /* 0x0000000807077223 */ /* 0x000fe20000000006 */
[----:B-1----:R-:W-:Y:S06]  /*0150*/  @!P0 BRA `(.L_x_1) ;  /* 0x00000000000c8947 */ /* 0x002fec0003800000 */
[----:B------:R-:W-:-:S07]  /*0160*/  MOV R2, 0x180 ;  /* 0x0000018000027802 */ /* 0x000fce0000000f00 */
[----:B------:R-:W-:Y:S05]  /*0170*/  CALL.REL.NOINC `($__internal_0_$__cuda_sm3x_div_rn_noftz_f32_slowpath) ;  /* 0x0000000000107944 */ /* 0x000fea0003c00000 */
[----:B------:R-:W-:-:S07]  /*0180*/  IMAD.MOV.U32 R7, RZ, RZ, R0 ;  /* 0x000000ffff077224 */ /* 0x000fce00078e0000 */
.L_x_1:
[----:B------:R-:W-:Y:S05]  /*0190*/  BSYNC.RECONVERGENT B0 ;  /* 0x0000000000007941 */ /* 0x000fea0003800200 */
.L_x_0:
[----:B------:R-:W-:Y:S01]  /*01a0*/  STG.E desc[UR4][R4.64], R7 ;  /* 0x0000000704007986 */ /* 0x000fe2000c101904 */
[----:B------:R-:W-:Y:S05]  /*01b0*/  EXIT ;  /* 0x000000000000794d */ /* 0x000fea0003800000 */
        .weak           $__internal_0_$__cuda_sm3x_div_rn_noftz_f32_slowpath
        .type           $__internal_0_$__cuda_sm3x_div_rn_noftz_f32_slowpath,@function
        .size           $__internal_0_$__cuda_sm3x_div_rn_noftz_f32_slowpath,(.L_x_67 - $__internal_0_$__cuda_sm3x_div_rn_noftz_f32_slowpath)
$__internal_0_$__cuda_sm3x_div_rn_noftz_f32_slowpath:
[--C-:B------:R-:W-:Y:S01]  /*01c0*/  SHF.R.U32.HI R7, RZ, 0x17, R3.reuse ;  /* 0x00000017ff077819 */ /* 0x100fe20000011603 */
[----:B------:R-:W-:Y:S01]  /*01d0*/  BSSY.RECONVERGENT B1, `(.L_x_2) ;  /* 0x0000064000017945 */ /* 0x000fe20003800200 */
[--C-:B------:R-:W-:Y:S01]  /*01e0*/  SHF.R.U32.HI R6, RZ, 0x17, R0.reuse ;  /* 0x00000017ff067819 */ /* 0x100fe20000011600 */
[----:B------:R-:W-:Y:S01]  /*01f0*/  IMAD.MOV.U32 R8, RZ, RZ, R0 ;  /* 0x000000ffff087224 */ /* 0x000fe200078e0000 */
[----:B------:R-:W-:Y:S01]  /*0200*/  LOP3.LUT R7, R7, 0xff, RZ, 0xc0, !PT ;  /* 0x000000ff07077812 */ /* 0x000fe200078ec0ff */
[----:B------:R-:W-:Y:S01]  /*0210*/  IMAD.MOV.U32 R9, RZ, RZ, R3 ;  /* 0x000000ffff097224 */ /* 0x000fe200078e0003 */
[----:B------:R-:W-:-:S03]  /*0220*/  LOP3.LUT R6, R6, 0xff, RZ, 0xc0, !PT ;  /* 0x000000ff06067812 */ /* 0x000fc600078ec0ff */
[----:B------:R-:W-:Y:S02]  /*0230*/  VIADD R12, R7, 0xffffffff ;  /* 0xffffffff070c7836 */ /* 0x000fe40000000000 */
[----:B------:R-:W-:-:S03]  /*0240*/  VIADD R11, R6, 0xffffffff ;  /* 0xffffffff060b7836 */ /* 0x000fc60000000000 */
[----:B------:R-:W-:-:S04]  /*0250*/  ISETP.GT.U32.AND P0, PT, R12, 0xfd, PT ;  /* 0x000000fd0c00780c */ /* 0x000fc80003f04070 */
[----:B------:R-:W-:-:S13]  /*0260*/  ISETP.GT.U32.OR P0, PT, R11, 0xfd, P0 ;  /* 0x000000fd0b00780c */ /* 0x000fda0000704470 */
[----:B------:R-:W-:Y:S01]  /*0270*/  @!P0 IMAD.MOV.U32 R10, RZ, RZ, RZ ;  /* 0x000000ffff0a8224 */ /* 0x000fe200078e00ff */
[----:B------:R-:W-:Y:S06]  /*0280*/  @!P0 BRA `(.L_x_3) ;  /* 0x00000000005c8947 */ /* 0x000fec0003800000 */
[----:B------:R-:W-:Y:S02]  /*0290*/  FSETP.GTU.FTZ.AND P0, PT, |R0|, +INF , PT ;  /* 0x7f8000000000780b */ /* 0x000fe40003f1c200 */
[----:B------:R-:W-:-:S04]  /*02a0*/  FSETP.GTU.FTZ.AND P1, PT, |R3|, +INF , PT ;  /* 0x7f8000000300780b */ /* 0x000fc80003f3c200 */
[----:B------:R-:W-:-:S13]  /*02b0*/  PLOP3.LUT P0, PT, P0, P1, PT, 0xf8, 0x8f ;  /* 0x00000000008f781c */ /* 0x000fda0000703f70 */
[----:B------:R-:W-:Y:S05]  /*02c0*/  @P0 BRA `(.L_x_4) ;  /* 0x00000004004c0947 */ /* 0x000fea0003800000 */
[----:B------:R-:W-:-:S13]  /*02d0*/  LOP3.LUT P0, RZ, R9, 0x7fffffff, R8, 0xc8, !PT ;  /* 0x7fffffff09ff7812 */ /* 0x000fda000780c808 */
[----:B------:R-:W-:Y:S05]  /*02e0*/  @!P0 BRA `(.L_x_5) ;  /* 0x00000004003c8947 */ /* 0x000fea0003800000 */
[C---:B------:R-:W-:Y:S02]  /*02f0*/  FSETP.NEU.FTZ.AND P2, PT, |R0|.reuse, +INF , PT ;  /* 0x7f8000000000780b */ /* 0x040fe40003f5d200 */
[----:B------:R-:W-:Y:S02]  /*0300*/  FSETP.NEU.FTZ.AND P1, PT, |R3|, +INF , PT ;  /* 0x7f8000000300780b */ /* 0x000fe40003f3d200 */
[----:B------:R-:W-:-:S11]  /*0310*/  FSETP.NEU.FTZ.AND P0, PT, |R0|, +INF , PT ;  /* 0x7f8000000000780b */ /* 0x000fd60003f1d200 */
[----:B------:R-:W-:Y:S05]  /*0320*/  @!P1 BRA !P2, `(.L_x_5) ;  /* 0x00000004002c9947 */ /* 0x000fea0005000000 */
[----:B------:R-:W-:-:S04]  /*0330*/  LOP3.LUT P2, RZ, R8, 0x7fffffff, RZ, 0xc0, !PT ;  /* 0x7fffffff08ff7812 */ /* 0x000fc8000784c0ff */
[----:B------:R-:W-:-:S13]  /*0340*/  PLOP3.LUT P1, PT, P1, P2, PT, 0x2f, 0xf2 ;  /* 0x0000000000f2781c */ /* 0x000fda0000f24577 */
[----:B------:R-:W-:Y:S05]  /*0350*/  @P1 BRA `(.L_x_6) ;  /* 0x0000000400181947 */ /* 0x000fea0003800000 */
[----:B------:R-:W-:-:S04]  /*0360*/  LOP3.LUT P1, RZ, R9, 0x7fffffff, RZ, 0xc0, !PT ;  /* 0x7fffffff09ff7812 */ /* 0x000fc8000782c0ff */
[----:B------:R-:W-:-:S13]  /*0370*/  PLOP3.LUT P0, PT, P0, P1, PT, 0x2f, 0xf2 ;  /* 0x0000000000f2781c */ /* 0x000fda0000702577 */
[----:B------:R-:W-:Y:S05]  /*0380*/  @P0 BRA `(.L_x_7) ;  /* 0x0000000400000947 */ /* 0x000fea0003800000 */
[----:B------:R-:W-:Y:S02]  /*0390*/  ISETP.GE.AND P0, PT, R11, RZ, PT ;  /* 0x000000ff0b00720c */ /* 0x000fe40003f06270 */
[----:B------:R-:W-:-:S11]  /*03a0*/  ISETP.GE.AND P1, PT, R12, RZ, PT ;  /* 0x000000ff0c00720c */ /* 0x000fd60003f26270 */
[----:B------:R-:W-:Y:S02]  /*03b0*/  @P0 IMAD.MOV.U32 R10, RZ, RZ, RZ ;  /* 0x000000ffff0a0224 */ /* 0x000fe400078e00ff */
[----:B------:R-:W-:Y:S01]  /*03c0*/  @!P0 FFMA R8, R0, 1.84467440737095516160e+19, RZ ;  /* 0x5f80000000088823 */ /* 0x000fe200000000ff */
[----:B------:R-:W-:Y:S02]  /*03d0*/  @!P0 IMAD.MOV.U32 R10, RZ, RZ, -0x40 ;  /* 0xffffffc0ff0a8424 */ /* 0x000fe400078e00ff */
[----:B------:R-:W-:Y:S02]  /*03e0*/  @!P1 FFMA R9, R3, 1.84467440737095516160e+19, RZ ;  /* 0x5f80000003099823 */ /* 0x000fe400000000ff */
[----:B------:R-:W-:-:S07]  /*03f0*/  @!P1 VIADD R10, R10, 0x40 ;  /* 0x000000400a0a9836 */ /* 0x000fce0000000000 */
.L_x_3:
[----:B------:R-:W-:Y:S01]  /*0400*/  LEA R0, R7, 0xc0800000, 0x17 ;  /* 0xc080000007007811 */ /* 0x000fe200078eb8ff */
[----:B------:R-:W-:Y:S01]  /*0410*/  VIADD R6, R6, 0xffffff81 ;  /* 0xffffff8106067836 */ /* 0x000fe20000000000 */
[----:B------:R-:W-:Y:S03]  /*0420*/  BSSY.RECONVERGENT B2, `(.L_x_8) ;  /* 0x0000035000027945 */ /* 0x000fe60003800200 */
[----:B------:R-:W-:Y:S01]  /*0430*/  IMAD.IADD R9, R9, 0x1, -R0 ;  /* 0x0000000109097824 */ /* 0x000fe200078e0a00 */
[C---:B------:R-:W-:Y:S01]  /*0440*/  IADD3 R7, PT, PT, R6.reuse, 0x7f, -R7 ;  /* 0x0000007f06077810 */ /* 0x040fe20007ffe807 */
[----:B------:R-:W-:Y:S02]  /*0450*/  IMAD R0, R6, -0x800000, R8 ;  /* 0xff80000006007824 */ /* 0x000fe400078e0208 */
[----:B------:R-:W0:Y:S01]  /*0460*/  MUFU.RCP R3, R9 ;  /* 0x0000000900037308 */ /* 0x000e220000001000 */
[----:B------:R-:W-:Y:S01]  /*0470*/  FADD.FTZ R11, -R9, -RZ ;  /* 0x800000ff090b7221 */ /* 0x000fe20000010100 */
[----:B------:R-:W-:-:S03]  /*0480*/  IMAD.IADD R7, R7, 0x1, R10 ;  /* 0x0000000107077824 */ /* 0x000fc600078e020a */
[----:B0-----:R-:W-:-:S04]  /*0490*/  FFMA R12, R3, R11, 1 ;  /* 0x3f800000030c7423 */ /* 0x001fc8000000000b */
[----:B------:R-:W-:-:S04]  /*04a0*/  FFMA R12, R3, R12, R3 ;  /* 0x0000000c030c7223 */ /* 0x000fc80000000003 */
[----:B------:R-:W-:-:S04]  /*04b0*/  FFMA R3, R0, R12, RZ ;  /* 0x0000000c00037223 */ /* 0x000fc800000000ff */
[----:B------:R-:W-:-:S04]  /*04c0*/  FFMA R8, R11, R3, R0 ;  /* 0x000000030b087223 */ /* 0x000fc80000000000 */
[----:B------:R-:W-:-:S04]  /*04d0*/  FFMA R13, R12, R8, R3 ;  /* 0x000000080c0d7223 */ /* 0x000fc80000000003 */
[----:B------:R-:W-:-:S04]  /*04e0*/  FFMA R8, R11, R13, R0 ;  /* 0x0000000d0b087223 */ /* 0x000fc80000000000 */
[----:B------:R-:W-:-:S05]  /*04f0*/  FFMA R0, R12, R8, R13 ;  /* 0x000000080c007223 */ /* 0x000fca000000000d */
[----:B------:R-:W-:-:S04]  /*0500*/  SHF.R.U32.HI R3, RZ, 0x17, R0 ;  /* 0x00000017ff037819 */ /* 0x000fc80000011600 */
[----:B------:R-:W-:-:S05]  /*0510*/  LOP3.LUT R3, R3, 0xff, RZ, 0xc0, !PT ;  /* 0x000000ff03037812 */ /* 0x000fca00078ec0ff */
[----:B------:R-:W-:-:S04]  /*0520*/  IMAD.IADD R9, R3, 0x1, R7 ;  /* 0x0000000103097824 */ /* 0x000fc800078e0207 */
[----:B------:R-:W-:-:S05]  /*0530*/  VIADD R3, R9, 0xffffffff ;  /* 0xffffffff09037836 */ /* 0x000fca0000000000 */
[----:B------:R-:W-:-:S13]  /*0540*/  ISETP.GE.U32.AND P0, PT, R3, 0xfe, PT ;  /* 0x000000fe0300780c */ /* 0x000fda0003f06070 */
[----:B------:R-:W-:Y:S05]  /*0550*/  @!P0 BRA `(.L_x_9) ;  /* 0x0000000000808947 */ /* 0x000fea0003800000 */
[----:B------:R-:W-:-:S13]  /*0560*/  ISETP.GT.AND P0, PT, R9, 0xfe, PT ;  /* 0x000000fe0900780c */ /* 0x000fda0003f04270 */
[----:B------:R-:W-:Y:S05]  /*0570*/  @P0 BRA `(.L_x_10) ;  /* 0x00000000006c0947 */ /* 0x000fea0003800000 */
[----:B------:R-:W-:-:S13]  /*0580*/  ISETP.GE.AND P0, PT, R9, 0x1, PT ;  /* 0x000000010900780c */ /* 0x000fda0003f06270 */
[----:B------:R-:W-:Y:S05]  /*0590*/  @P0 BRA `(.L_x_11) ;  /* 0x0000000000740947 */ /* 0x000fea0003800000 */
[----:B------:R-:W-:Y:S02]  /*05a0*/  ISETP.GE.AND P0, PT, R9, -0x18, PT ;  /* 0xffffffe80900780c */ /* 0x000fe40003f06270 */
[----:B------:R-:W-:-:S11]  /*05b0*/  LOP3.LUT R0, R0, 0x80000000, RZ, 0xc0, !PT ;  /* 0x8000000000007812 */ /* 0x000fd600078ec0ff */
[----:B------:R-:W-:Y:S05]  /*05c0*/  @!P0 BRA `(.L_x_11) ;  /* 0x0000000000688947 */ /* 0x000fea0003800000 */
[CCC-:B------:R-:W-:Y:S01]  /*05d0*/  FFMA.RZ R3, R12.reuse, R8.reuse, R13.reuse ;  /* 0x000000080c037223 */ /* 0x1c0fe2000000c00d */
[CCC-:B------:R-:W-:Y:S01]  /*05e0*/  FFMA.RM R6, R12.reuse, R8.reuse, R13.reuse ;  /* 0x000000080c067223 */ /* 0x1c0fe2000000400d */
[C---:B------:R-:W-:Y:S02]  /*05f0*/  ISETP.NE.AND P2, PT, R9.reuse, RZ, PT ;  /* 0x000000ff0900720c */ /* 0x040fe40003f45270 */
[----:B------:R-:W-:Y:S02]  /*0600*/  ISETP.NE.AND P1, PT, R9, RZ, PT ;  /* 0x000000ff0900720c */ /* 0x000fe40003f25270 */
[----:B------:R-:W-:Y:S01]  /*0610*/  LOP3.LUT R7, R3, 0x7fffff, RZ, 0xc0, !PT ;  /* 0x007fffff03077812 */ /* 0x000fe200078ec0ff */
[----:B------:R-:W-:Y:S01]  /*0620*/  FFMA.RP R3, R12, R8, R13 ;  /* 0x000000080c037223 */ /* 0x000fe2000000800d */
[----:B------:R-:W-:Y:S02]  /*0630*/  VIADD R8, R9, 0x20 ;  /* 0x0000002009087836 */ /* 0x000fe40000000000 */
[----:B------:R-:W-:Y:S01]  /*0640*/  LOP3.LUT R7, R7, 0x800000, RZ, 0xfc, !PT ;  /* 0x0080000007077812 */ /* 0x000fe200078efcff */
[----:B------:R-:W-:Y:S01]  /*0650*/  IMAD.MOV R9, RZ, RZ, -R9 ;  /* 0x000000ffff097224 */ /* 0x000fe200078e0a09 */
[----:B------:R-:W-:-:S02]  /*0660*/  FSETP.NEU.FTZ.AND P0, PT, R3, R6, PT ;  /* 0x000000060300720b */ /* 0x000fc40003f1d000 */
[----:B------:R-:W-:Y:S02]  /*0670*/  SHF.L.U32 R8, R7, R8, RZ ;  /* 0x0000000807087219 */ /* 0x000fe400000006ff */
[----:B------:R-:W-:Y:S02]  /*0680*/  SEL R6, R9, RZ, P2 ;  /* 0x000000ff09067207 */ /* 0x000fe40001000000 */
[----:B------:R-:W-:Y:S02]  /*0690*/  ISETP.NE.AND P1, PT, R8, RZ, P1 ;  /* 0x000000ff0800720c */ /* 0x000fe40000f25270 */
[----:B------:R-:W-:Y:S02]  /*06a0*/  SHF.R.U32.HI R6, RZ, R6, R7 ;  /* 0x00000006ff067219 */ /* 0x000fe40000011607 */
[----:B------:R-:W-:Y:S02]  /*06b0*/  PLOP3.LUT P0, PT, P0, P1, PT, 0xf8, 0x8f ;  /* 0x00000000008f781c */ /* 0x000fe40000703f70 */
[----:B------:R-:W-:-:S02]  /*06c0*/  SHF.R.U32.HI R8, RZ, 0x1, R6 ;  /* 0x00000001ff087819 */ /* 0x000fc40000011606 */
[----:B------:R-:W-:-:S04]  /*06d0*/  SEL R3, RZ, 0x1, !P0 ;  /* 0x00000001ff037807 */ /* 0x000fc80004000000 */
[----:B------:R-:W-:-:S04]  /*06e0*/  LOP3.LUT R3, R3, 0x1, R8, 0xf8, !PT ;  /* 0x0000000103037812 */ /* 0x000fc800078ef808 */
[----:B------:R-:W-:-:S05]  /*06f0*/  LOP3.LUT R3, R3, R6, RZ, 0xc0, !PT ;  /* 0x0000000603037212 */ /* 0x000fca00078ec0ff */
[----:B------:R-:W-:-:S05]  /*0700*/  IMAD.IADD R3, R8, 0x1, R3 ;  /* 0x0000000108037824 */ /* 0x000fca00078e0203 */
[----:B------:R-:W-:Y:S01]  /*0710*/  LOP3.LUT R0, R3, R0, RZ, 0xfc, !PT ;  /* 0x0000000003007212 */ /* 0x000fe200078efcff */
[----:B------:R-:W-:Y:S06]  /*0720*/  BRA `(.L_x_11) ;  /* 0x0000000000107947 */ /* 0x000fec0003800000 */
.L_x_10:
[----:B------:R-:W-:-:S04]  /*0730*/  LOP3.LUT R0, R0, 0x80000000, RZ, 0xc0, !PT ;  /* 0x8000000000007812 */ /* 0x000fc800078ec0ff */
[----:B------:R-:W-:Y:S01]  /*0740*/  LOP3.LUT R0, R0, 0x7f800000, RZ, 0xfc, !PT ;  /* 0x7f80000000007812 */ /* 0x000fe200078efcff */
[----:B------:R-:W-:Y:S06]  /*0750*/  BRA `(.L_x_11) ;  /* 0x0000000000047947 */ /* 0x000fec0003800000 */
.L_x_9:
[----:B------:R-:W-:-:S07]  /*0760*/  IMAD R0, R7, 0x800000, R0 ;  /* 0x0080000007007824 */ /* 0x000fce00078e0200 */
.L_x_11:
[----:B------:R-:W-:Y:S05]  /*0770*/  BSYNC.RECONVERGENT B2 ;  /* 0x0000000000027941 */ /* 0x000fea0003800200 */
.L_x_8:
[----:B------:R-:W-:Y:S05]  /*0780*/  BRA `(.L_x_12) ;  /* 0x0000000000207947 */ /* 0x000fea0003800000 */
.L_x_7:
[----:B------:R-:W-:-:S04]  /*0790*/  LOP3.LUT R0, R9, 0x80000000, R8, 0x48, !PT ;  /* 0x8000000009007812 */ /* 0x000fc800078e4808 */
[----:B------:R-:W-:Y:S01]  /*07a0*/  LOP3.LUT R0, R0, 0x7f800000, RZ, 0xfc, !PT ;  /* 0x7f80000000007812 */ /* 0x000fe200078efcff */
[----:B------:R-:W-:Y:S06]  /*07b0*/  BRA `(.L_x_12) ;  /* 0x0000000000147947 */ /* 0x000fec0003800000 */
.L_x_6:
[----:B------:R-:W-:Y:S01]  /*07c0*/  LOP3.LUT R0, R9, 0x80000000, R8, 0x48, !PT ;  /* 0x8000000009007812 */ /* 0x000fe200078e4808 */
[----:B------:R-:W-:Y:S06]  /*07d0*/  BRA `(.L_x_12) ;  /* 0x00000000000c7947 */ /* 0x000fec0003800000 */
.L_x_5:
[----:B------:R-:W0:Y:S01]  /*07e0*/  MUFU.RSQ R0, -QNAN ;  /* 0xffc0000000007908 */ /* 0x000e220000001400 */
[----:B------:R-:W-:Y:S05]  /*07f0*/  BRA `(.L_x_12) ;  /* 0x0000000000047947 */ /* 0x000fea0003800000 */
.L_x_4:
[----:B------:R-:W-:-:S07]  /*0800*/  FADD.FTZ R0, R0, R3 ;  /* 0x0000000300007221 */ /* 0x000fce0000010000 */
.L_x_12:
[----:B------:R-:W-:Y:S05]  /*0810*/  BSYNC.RECONVERGENT B1 ;  /* 0x0000000000017941 */ /* 0x000fea0003800200 */
.L_x_2:
[----:B------:R-:W-:-:S04]  /*0820*/  IMAD.MOV.U32 R3, RZ, RZ, 0x0 ;  /* 0x00000000ff037424 */ /* 0x000fc800078e00ff */
[----:B0-----:R-:W-:Y:S05]  /*0830*/  RET.REL.NODEC R2 `(_Z3dimPfS_) ;  /* 0xfffffff402f07950 */ /* 0x001fea0003c3ffff */
.L_x_13:
[----:B------:R-:W-:-:S00]  /*0840*/  BRA `(.L_x_13) ;  /* 0xfffffffc00fc7947 */ /* 0x000fc0000383ffff */
[----:B------:R-:W-:-:S00]  /*0850*/  NOP ;  /* 0x0000000000007918 */ /* 0x000fc00000000000 */
        /* <DEDUP_REMOVED lines=10> */
.L_x_67:


//--------------------- .text._Z4distPfS_iS_S_iif --------------------------
	.section	.text._Z4distPfS_iS_S_iif,"ax",@progbits
	.align	128
        .global         _Z4distPfS_iS_S_iif
        .type           _Z4distPfS_iS_S_iif,@function
        .size           _Z4distPfS_iS_S_iif,(.L_x_70 - _Z4distPfS_iS_S_iif)
        .other          _Z4distPfS_iS_S_iif,@"STO_CUDA_ENTRY STV_DEFAULT"
_Z4distPfS_iS_S_iif:
.text._Z4distPfS_iS_S_iif:
[----:B------:R-:W-:Y:S01]  /*0000*/  LDC R1, c[0x0][0x37c] ;  /* 0x0000df00ff017b82 */ /* 0x000fe20000000800 */
[----:B------:R-:W0:Y:S01]  /*0010*/  S2R R0, SR_TID.X ;  /* 0x0000000000007919 */ /* 0x000e220000002100 */
[----:B------:R-:W1:Y:S06]  /*0020*/  LDCU UR5, c[0x0][0x3ac] ;  /* 0x00007580ff0577ac */ /* 0x000e6c0008000800 */
[----:B------:R-:W0:Y:S01]  /*0030*/  S2UR UR10, SR_CTAID.X ;  /* 0x00000000000a79c3 */ /* 0x000e220000002500 */
[----:B------:R-:W2:Y:S07]  /*0040*/  LDCU.64 UR8, c[0x0][0x358] ;  /* 0x00006b00ff0877ac */ /* 0x000eae0008000a00 */
[----:B------:R-:W0:Y:S01]  /*0050*/  LDC R3, c[0x0][0x360] ;  /* 0x0000d800ff037b82 */ /* 0x000e220000000800 */
[----:B-1----:R-:W-:Y:S01]  /*0060*/  UISETP.NE.AND UP0, UPT, UR5, URZ, UPT ;  /* 0x000000ff0500728c */ /* 0x002fe2000bf05270 */
[----:B0-----:R-:W-:-:S08]  /*0070*/  IMAD R2, R3, UR10, R0 ;  /* 0x0000000a03027c24 */ /* 0x001fd0000f8e0200 */
[----:B--2---:R-:W-:Y:S05]  /*0080*/  BRA.U !UP0, `(.L_x_14) ;  /* 0x0000000508987547 */ /* 0x004fea000b800000 */
[----:B------:R-:W-:Y:S01]  /*0090*/  UIMAD UR6, UR5, UR5, URZ ;  /* 0x00000005050672a4 */ /* 0x000fe2000f8e02ff */
[----:B------:R-:W-:-:S03]  /*00a0*/  IMAD.MOV.U32 R3, RZ, RZ, RZ ;  /* 0x000000ffff037224 */ /* 0x000fc600078e00ff */
[----:B------:R-:W-:-:S04]  /*00b0*/  UISETP.LT.U32.AND UP0, UPT, UR6, 0x1, UPT ;  /* 0x000000010600788c */ /* 0x000fc8000bf01070 */
[----:B------:R-:W-:Y:S02]  /*00c0*/  USEL UR4, UR6, 0x1, !UP0 ;  /* 0x0000000106047887 */ /* 0x000fe4000c000000 */
[----:B------:R-:W-:-:S09]  /*00d0*/  UISETP.GE.U32.AND UP0, UPT, UR6, 0x4, UPT ;  /* 0x000000040600788c */ /* 0x000fd2000bf06070 */
[----:B------:R-:W-:Y:S05]  /*00e0*/  BRA.U !UP0, `(.L_x_15) ;  /* 0x0000000508547547 */ /* 0x000fea000b800000 */
[----:B------:R-:W-:Y:S01]  /*00f0*/  ULOP3.LUT UR6, UR4, 0xfffffffc, URZ, 0xc0, !UPT ;  /* 0xfffffffc04067892 */ /* 0x000fe2000f8ec0ff */
[----:B------:R-:W-:-:S03]  /*0100*/  IMAD.MOV.U32 R22, RZ, RZ, RZ ;  /* 0x000000ffff167224 */ /* 0x000fc600078e00ff */
[----:B------:R-:W-:Y:S02]  /*0110*/  UISETP.GT.AND UP0, UPT, UR6, URZ, UPT ;  /* 0x000000ff0600728c */ /* 0x000fe4000bf04270 */
[----:B------:R-:W-:-:S07]  /*0120*/  MOV R3, UR6 ;  /* 0x0000000600037c02 */ /* 0x000fce0008000f00 */
[----:B------:R-:W-:Y:S05]  /*0130*/  BRA.U !UP0, `(.L_x_16) ;  /* 0x0000000508087547 */ /* 0x000fea000b800000 */
[----:B------:R-:W-:Y:S01]  /*0140*/  IMAD.IADD R4, R3, 0x1, -R22 ;  /* 0x0000000103047824 */ /* 0x000fe200078e0a16 */
[----:B------:R-:W-:-:S04]  /*0150*/  PLOP3.LUT P0, PT, PT, PT, PT, 0x80, 0x8 ;  /* 0x000000000008781c */ /* 0x000fc80003f0f070 */
[----:B------:R-:W-:-:S13]  /*0160*/  ISETP.GT.AND P1, PT, R4, 0xc, PT ;  /* 0x0000000c0400780c */ /* 0x000fda0003f24270 */
[----:B------:R-:W-:Y:S05]  /*0170*/  @!P1 BRA `(.L_x_17) ;  /* 0x0000000000949947 */ /* 0x000fea0003800000 */
[----:B------:R-:W0:Y:S01]  /*0180*/  S2R R4, SR_CgaCtaId ;  /* 0x0000000000047919 */ /* 0x000e220000008800 */
[----:B------:R-:W-:Y:S01]  /*0190*/  MOV R23, 0x400 ;  /* 0x0000040000177802 */ /* 0x000fe20000000f00 */
[----:B------:R-:W-:Y:S01]  /*01a0*/  VIADD R27, R3, 0xfffffff4 ;  /* 0xfffffff4031b7836 */ /* 0x000fe20000000000 */
[----:B------:R-:W-:Y:S02]  /*01b0*/  PLOP3.LUT P0, PT, PT, PT, PT, 0x8, 0x80 ;  /* 0x000000000080781c */ /* 0x000fe40003f0e170 */
[----:B0-----:R-:W-:-:S11]  /*01c0*/  LEA R23, R4, R23, 0x18 ;  /* 0x0000001704177211 */ /* 0x001fd600078ec0ff */
.L_x_18:
[----:B0-----:R-:W0:Y:S01]  /*01d0*/  LDC.64 R20, c[0x0][0x3a0] ;  /* 0x0000e800ff147b82 */ /* 0x001e220000000a00 */
[C---:B------:R-:W-:Y:S01]  /*01e0*/  IADD3 R29, PT, PT, R22.reuse, 0x4, RZ ;  /* 0x00000004161d7810 */ /* 0x040fe20007ffe0ff */
[C---:B------:R-:W-:Y:S02]  /*01f0*/  VIADD R25, R22.reuse, 0x8 ;  /* 0x0000000816197836 */ /* 0x040fe40000000000 */
[C---:B------:R-:W-:Y:S02]  /*0200*/  VIADD R5, R22.reuse, 0xc ;  /* 0x0000000c16057836 */ /* 0x040fe40000000000 */
[----:B0-----:R-:W-:-:S04]  /*0210*/  IMAD.WIDE.U32 R18, R22, 0x4, R20 ;  /* 0x0000000416127825 */ /* 0x001fc800078e0014 */
[--C-:B------:R-:W-:Y:S01]  /*0220*/  IMAD.WIDE.U32 R28, R29, 0x4, R20.reuse ;  /* 0x000000041d1c7825 */ /* 0x100fe200078e0014 */
[----:B------:R-:W2:Y:S03]  /*0230*/  LDG.E R4, desc[UR8][R18.64] ;  /* 0x0000000812047981 */ /* 0x000ea6000c1e1900 */
[--C-:B------:R-:W-:Y:S01]  /*0240*/  IMAD.WIDE.U32 R24, R25, 0x4, R20.reuse ;  /* 0x0000000419187825 */ /* 0x100fe200078e0014 */
[----:B------:R-:W2:Y:S03]  /*0250*/  LDG.E R6, desc[UR8][R18.64+0x8] ;  /* 0x0000080812067981 */ /* 0x000ea6000c1e1900 */
[----:B------:R-:W-:Y:S01]  /*0260*/  IMAD.WIDE.U32 R20, R5, 0x4, R20 ;  /* 0x0000000405147825 */ /* 0x000fe200078e0014 */
[----:B------:R-:W2:Y:S04]  /*0270*/  LDG.E R7, desc[UR8][R18.64+0xc] ;  /* 0x00000c0812077981 */ /* 0x000ea8000c1e1900 */
[----:B------:R-:W2:Y:S04]  /*0280*/  LDG.E R5, desc[UR8][R18.64+0x4] ;  /* 0x0000040812057981 */ /* 0x000ea8000c1e1900 */
[----:B------:R-:W3:Y:S04]  /*0290*/  LDG.E R8, desc[UR8][R28.64] ;  /* 0x000000081c087981 */ /* 0x000ee8000c1e1900 */
[----:B------:R-:W3:Y:S04]  /*02a0*/  LDG.E R9, desc[UR8][R28.64+0x4] ;  /* 0x000004081c097981 */ /* 0x000ee8000c1e1900 */
[----:B------:R-:W3:Y:S04]  /*02b0*/  LDG.E R10, desc[UR8][R28.64+0x8] ;  /* 0x000008081c0a7981 */ /* 0x000ee8000c1e1900 */
[----:B------:R-:W3:Y:S04]  /*02c0*/  LDG.E R11, desc[UR8][R28.64+0xc] ;  /* 0x00000c081c0b7981 */ /* 0x000ee8000c1e1900 */
[----:B------:R-:W4:Y:S04]  /*02d0*/  LDG.E R12, desc[UR8][R24.64] ;  /* 0x00000008180c7981 */ /* 0x000f28000c1e1900 */
[----:B------:R-:W4:Y:S04]  /*02e0*/  LDG.E R13, desc[UR8][R24.64+0x4] ;  /* 0x00000408180d7981 */ /* 0x000f28000c1e1900 */
[----:B------:R-:W4:Y:S04]  /*02f0*/  LDG.E R14, desc[UR8][R24.64+0x8] ;  /* 0x00000808180e7981 */ /* 0x000f28000c1e1900 */
[----:B------:R-:W4:Y:S04]  /*0300*/  LDG.E R15, desc[UR8][R24.64+0xc] ;  /* 0x00000c08180f7981 */ /* 0x000f28000c1e1900 */
[----:B------:R-:W5:Y:S04]  /*0310*/  LDG.E R16, desc[UR8][R20.64] ;  /* 0x0000000814107981 */ /* 0x000f68000c1e1900 */
[----:B------:R-:W5:Y:S04]  /*0320*/  LDG.E R17, desc[UR8][R20.64+0x4] ;  /* 0x0000040814117981 */ /* 0x000f68000c1e1900 */
[----:B------:R-:W5:Y:S04]  /*0330*/  LDG.E R18, desc[UR8][R20.64+0x8] ;  /* 0x0000080814127981 */ /* 0x000f68000c1e1900 */
[----:B------:R-:W5:Y:S01]  /*0340*/  LDG.E R19, desc[UR8][R20.64+0xc] ;  /* 0x00000c0814137981 */ /* 0x000f62000c1e1900 */
[C---:B------:R-:W-:Y:S01]  /*0350*/  LEA R26, R22.reuse, R23, 0x2 ;  /* 0x00000017161a7211 */ /* 0x040fe200078e10ff */
[----:B------:R-:W-:-:S05]  /*0360*/  VIADD R22, R22, 0x10 ;  /* 0x0000001016167836 */ /* 0x000fca0000000000 */
[----:B------:R-:W-:Y:S01]  /*0370*/  ISETP.GE.AND P1, PT, R22, R27, PT ;  /* 0x0000001b1600720c */ /* 0x000fe20003f26270 */
[----:B--2---:R0:W-:Y:S04]  /*0380*/  STS.128 [R26], R4 ;  /* 0x000000041a007388 */ /* 0x0041e80000000c00 */
[----:B---3--:R0:W-:Y:S04]  /*0390*/  STS.128 [R26+0x10], R8 ;  /* 0x000010081a007388 */ /* 0x0081e80000000c00 */
[----:B----4-:R0:W-:Y:S04]  /*03a0*/  STS.128 [R26+0x20], R12 ;  /* 0x0000200c1a007388 */ /* 0x0101e80000000c00 */
[----:B-----5:R0:W-:Y:S01]  /*03b0*/  STS.128 [R26+0x30], R16 ;  /* 0x000030101a007388 */ /* 0x0201e20000000c00 */
[----:B------:R-:W-:Y:S05]  /*03c0*/  @!P1 BRA `(.L_x_18) ;  /* 0xfffffffc00809947 */ /* 0x000fea000383ffff */
.L_x_17:
[----:B0-----:R-:W-:-:S05]  /*03d0*/  IMAD.IADD R4, R3, 0x1, -R22 ;  /* 0x0000000103047824 */ /* 0x001fca00078e0a16 */
[----:B------:R-:W-:-:S13]  /*03e0*/  ISETP.GT.AND P1, PT, R4, 0x4, PT ;  /* 0x000000040400780c */ /* 0x000fda0003f24270 */
[----:B------:R-:W-:Y:S05]  /*03f0*/  @!P1 BRA `(.L_x_19) ;  /* 0x0000000000509947 */ /* 0x000fea0003800000 */
[----:B------:R-:W0:Y:S01]  /*0400*/  LDC.64 R14, c[0x0][0x3a0] ;  /* 0x0000e800ff0e7b82 */ /* 0x000e220000000a00 */
[C---:B------:R-:W-:Y:S01]  /*0410*/  IADD3 R5, PT, PT, R22.reuse, 0x4, RZ ;  /* 0x0000000416057810 */ /* 0x040fe20007ffe0ff */
[----:B0-----:R-:W-:-:S04]  /*0420*/  IMAD.WIDE.U32 R12, R22, 0x4, R14 ;  /* 0x00000004160c7825 */ /* 0x001fc800078e000e */
[----:B------:R-:W-:Y:S01]  /*0430*/  IMAD.WIDE.U32 R14, R5, 0x4, R14 ;  /* 0x00000004050e7825 */ /* 0x000fe200078e000e */
[----:B------:R-:W2:Y:S04]  /*0440*/  LDG.E R4, desc[UR8][R12.64] ;  /* 0x000000080c047981 */ /* 0x000ea8000c1e1900 */
[----:B------:R-:W2:Y:S04]  /*0450*/  LDG.E R5, desc[UR8][R12.64+0x4] ;  /* 0x000004080c057981 */ /* 0x000ea8000c1e1900 */
[----:B------:R-:W2:Y:S04]  /*0460*/  LDG.E R6, desc[UR8][R12.64+0x8] ;  /* 0x000008080c067981 */ /* 0x000ea8000c1e1900 */
[----:B------:R-:W2:Y:S04]  /*0470*/  LDG.E R7, desc[UR8][R12.64+0xc] ;  /* 0x00000c080c077981 */ /* 0x000ea8000c1e1900 */
[----:B------:R-:W3:Y:S04]  /*0480*/  LDG.E R8, desc[UR8][R14.64] ;  /* 0x000000080e087981 */ /* 0x000ee8000c1e1900 */
[----:B------:R-:W3:Y:S04]  /*0490*/  LDG.E R9, desc[UR8][R14.64+0x4] ;  /* 0x000004080e097981 */ /* 0x000ee8000c1e1900 */
[----:B------:R-:W3:Y:S04]  /*04a0*/  LDG.E R10, desc[UR8][R14.64+0x8] ;  /* 0x000008080e0a7981 */ /* 0x000ee8000c1e1900 */
[----:B------:R-:W3:Y:S01]  /*04b0*/  LDG.E R11, desc[UR8][R14.64+0xc] ;  /* 0x00000c080e0b7981 */ /* 0x000ee2000c1e1900 */
[----:B------:R-:W-:-:S02]  /*04c0*/  MOV R16, 0x400 ;  /* 0x0000040000107802 */ /* 0x000fc40000000f00 */
[----:B------:R-:W-:Y:S01]  /*04d0*/  PLOP3.LUT P0, PT, PT, PT, PT, 0x8, 0x80 ;  /* 0x000000000080781c */ /* 0x000fe20003f0e170 */
[----:B------:R-:W0:Y:S02]  /*04e0*/  S2R R17, SR_CgaCtaId ;  /* 0x0000000000117919 */ /* 0x000e240000008800 */
[----:B0-----:R-:W-:-:S05]  /*04f0*/  LEA R17, R17, R16, 0x18 ;  /* 0x0000001011117211 */ /* 0x001fca00078ec0ff */
[C---:B------:R-:W-:Y:S02]  /*0500*/  IMAD R16, R22.reuse, 0x4, R17 ;  /* 0x0000000416107824 */ /* 0x040fe400078e0211 */
[----:B------:R-:W-:-:S03]  /*0510*/  VIADD R22, R22, 0x8 ;  /* 0x0000000816167836 */ /* 0x000fc60000000000 */
[----:B--2---:R0:W-:Y:S04]  /*0520*/  STS.128 [R16], R4 ;  /* 0x0000000410007388 */ /* 0x0041e80000000c00 */
[----:B---3--:R0:W-:Y:S02]  /*0530*/  STS.128 [R16+0x10], R8 ;  /* 0x0000100810007388 */ /* 0x0081e40000000c00 */
.L_x_19:
[----:B------:R-:W-:-:S13]  /*0540*/  ISETP.NE.OR P0, PT, R22, R3, P0 ;  /* 0x000000031600720c */ /* 0x000fda0000705670 */
[----:B------:R-:W-:Y:S05]  /*0550*/  @!P0 BRA `(.L_x_15) ;  /* 0x0000000000388947 */ /* 0x000fea0003800000 */
.L_x_16:
[----:B0-----:R-:W0:Y:S01]  /*0560*/  S2R R5, SR_CgaCtaId ;  /* 0x0000000000057919 */ /* 0x001e220000008800 */
[----:B------:R-:W-:-:S04]  /*0570*/  MOV R4, 0x400 ;  /* 0x0000040000047802 */ /* 0x000fc80000000f00 */
[----:B0-----:R-:W-:-:S07]  /*0580*/  LEA R11, R5, R4, 0x18 ;  /* 0x00000004050b7211 */ /* 0x001fce00078ec0ff */
.L_x_20:
[----:B-1----:R-:W0:Y:S02]  /*0590*/  LDC.64 R4, c[0x0][0x3a0] ;  /* 0x0000e800ff047b82 */ /* 0x002e240000000a00 */
[----:B0-----:R-:W-:-:S05]  /*05a0*/  IMAD.WIDE.U32 R8, R22, 0x4, R4 ;  /* 0x0000000416087825 */ /* 0x001fca00078e0004 */
[----:B------:R-:W2:Y:S04]  /*05b0*/  LDG.E R4, desc[UR8][R8.64] ;  /* 0x0000000808047981 */ /* 0x000ea8000c1e1900 */
[----:B------:R-:W2:Y:S04]  /*05c0*/  LDG.E R5, desc[UR8][R8.64+0x4] ;  /* 0x0000040808057981 */ /* 0x000ea8000c1e1900 */
[----:B------:R-:W2:Y:S04]  /*05d0*/  LDG.E R6, desc[UR8][R8.64+0x8] ;  /* 0x0000080808067981 */ /* 0x000ea8000c1e1900 */
[----:B------:R-:W2:Y:S01]  /*05e0*/  LDG.E R7, desc[UR8][R8.64+0xc] ;  /* 0x00000c0808077981 */ /* 0x000ea2000c1e1900 */
[C---:B------:R-:W-:Y:S01]  /*05f0*/  LEA R10, R22.reuse, R11, 0x2 ;  /* 0x0000000b160a7211 */ /* 0x040fe200078e10ff */
[----:B------:R-:W-:-:S05]  /*0600*/  VIADD R22, R22, 0x4 ;  /* 0x0000000416167836 */ /* 0x000fca0000000000 */
[----:B------:R-:W-:Y:S01]  /*0610*/  ISETP.NE.AND P0, PT, R22, R3, PT ;  /* 0x000000031600720c */ /* 0x000fe20003f05270 */
[----:B--2---:R1:W-:-:S12]  /*0620*/  STS.128 [R10], R4 ;  /* 0x000000040a007388 */ /* 0x0043d80000000c00 */
[----:B------:R-:W-:Y:S05]  /*0630*/  @P0 BRA `(.L_x_20) ;  /* 0xfffffffc00d40947 */ /* 0x000fea000383ffff */
.L_x_15:
[----:B------:R-:W-:-:S04]  /*0640*/  ULOP3.LUT UR4, UR4, 0x1, URZ, 0xc0, !UPT ;  /* 0x0000000104047892 */ /* 0x000fc8000f8ec0ff */
[----:B------:R-:W-:-:S09]  /*0650*/  UISETP.NE.U32.AND UP0, UPT, UR4, 0x1, UPT ;  /* 0x000000010400788c */ /* 0x000fd2000bf05070 */
[----:B------:R-:W-:Y:S05]  /*0660*/  BRA.U UP0, `(.L_x_14) ;  /* 0x0000000100207547 */ /* 0x000fea000b800000 */
[----:B01----:R-:W0:Y:S02]  /*0670*/  LDC.64 R4, c[0x0][0x3a0] ;  /* 0x0000e800ff047b82 */ /* 0x003e240000000a00 */
[----:B0-----:R-:W-:-:S06]  /*0680*/  IMAD.WIDE.U32 R4, R3, 0x4, R4 ;  /* 0x0000000403047825 */ /* 0x001fcc00078e0004 */
[----:B------:R-:W2:Y:S01]  /*0690*/  LDG.E R4, desc[UR8][R4.64] ;  /* 0x0000000804047981 */ /* 0x000ea2000c1e1900 */
[----:B------:R-:W-:Y:S01]  /*06a0*/  MOV R6, 0x400 ;  /* 0x0000040000067802 */ /* 0x000fe20000000f00 */
[----:B------:R-:W0:Y:S03]  /*06b0*/  S2R R7, SR_CgaCtaId ;  /* 0x0000000000077919 */ /* 0x000e260000008800 */
[----:B0-----:R-:W-:-:S05]  /*06c0*/  LEA R6, R7, R6, 0x18 ;  /* 0x0000000607067211 */ /* 0x001fca00078ec0ff */
[----:B------:R-:W-:-:S05]  /*06d0*/  IMAD R3, R3, 0x4, R6 ;  /* 0x0000000403037824 */ /* 0x000fca00078e0206 */
[----:B--2---:R2:W-:Y:S02]  /*06e0*/  STS [R3], R4 ;  /* 0x0000000403007388 */ /* 0x0045e40000000800 */
.L_x_14:
[----:B--2---:R-:W2:Y:S01]  /*06f0*/  LDC R3, c[0x0][0x3a8] ;  /* 0x0000ea00ff037b82 */ /* 0x004ea20000000800 */
[----:B0-----:R-:W-:Y:S01]  /*0700*/  IABS R9, R0 ;  /* 0x0000000000097213 */ /* 0x001fe20000000000 */
[----:B------:R-:W-:Y:S01]  /*0710*/  BSSY.RECONVERGENT B0, `(.L_x_21) ;  /* 0x0000075000007945 */ /* 0x000fe20003800200 */
[-C--:B--2---:R-:W-:Y:S02]  /*0720*/  IABS R8, R3.reuse ;  /* 0x0000000300087213 */ /* 0x084fe40000000000 */
[----:B------:R-:W-:Y:S02]  /*0730*/  LOP3.LUT R14, RZ, R3, RZ, 0x33, !PT ;  /* 0x00000003ff0e7212 */ /* 0x000fe400078e33ff */
[----:B-1----:R-:W0:Y:S08]  /*0740*/  I2F.RP R6, R8 ;  /* 0x0000000800067306 */ /* 0x002e300000209400 */
[----:B0-----:R-:W0:Y:S02]  /*0750*/  MUFU.RCP R6, R6 ;  /* 0x0000000600067308 */ /* 0x001e240000001000 */
[----:B0-----:R-:W-:-:S06]  /*0760*/  IADD3 R4, PT, PT, R6, 0xffffffe, RZ ;  /* 0x0ffffffe06047810 */ /* 0x001fcc0007ffe0ff */
[----:B------:R0:W1:Y:S02]  /*0770*/  F2I.FTZ.U32.TRUNC.NTZ R5, R4 ;  /* 0x0000000400057305 */ /* 0x000064000021f000 */
[----:B0-----:R-:W-:Y:S02]  /*0780*/  IMAD.MOV.U32 R4, RZ, RZ, RZ ;  /* 0x000000ffff047224 */ /* 0x001fe400078e00ff */
[----:B-1----:R-:W-:-:S04]  /*0790*/  IMAD.MOV R7, RZ, RZ, -R5 ;  /* 0x000000ffff077224 */ /* 0x002fc800078e0a05 */
[----:B------:R-:W-:-:S04]  /*07a0*/  IMAD R7, R7, R8, RZ ;  /* 0x0000000807077224 */ /* 0x000fc800078e02ff */
[----:B------:R-:W-:Y:S01]  /*07b0*/  IMAD.HI.U32 R5, R5, R7, R4 ;  /* 0x0000000705057227 */ /* 0x000fe200078e0004 */
[----:B------:R-:W-:Y:S02]  /*07c0*/  MOV R7, R9 ;  /* 0x0000000900077202 */ /* 0x000fe40000000f00 */
[----:B------:R-:W-:-:S03]  /*07d0*/  IABS R9, R2 ;  /* 0x0000000200097213 */ /* 0x000fc60000000000 */
[----:B------:R-:W-:-:S04]  /*07e0*/  IMAD.HI.U32 R6, R5, R7, RZ ;  /* 0x0000000705067227 */ /* 0x000fc800078e00ff */
[----:B------:R-:W-:Y:S02]  /*07f0*/  IMAD.MOV R4, RZ, RZ, -R6 ;  /* 0x000000ffff047224 */ /* 0x000fe400078e0a06 */
[----:B------:R-:W-:-:S04]  /*0800*/  IMAD.HI.U32 R5, R5, R9, RZ ;  /* 0x0000000905057227 */ /* 0x000fc800078e00ff */
[----:B------:R-:W-:Y:S02]  /*0810*/  IMAD R7, R8, R4, R7 ;  /* 0x0000000408077224 */ /* 0x000fe400078e0207 */
[----:B------:R-:W-:-:S03]  /*0820*/  IMAD.MOV R4, RZ, RZ, -R5 ;  /* 0x000000ffff047224 */ /* 0x000fc600078e0a05 */
[C---:B------:R-:W-:Y:S01]  /*0830*/  ISETP.GT.U32.AND P4, PT, R8.reuse, R7, PT ;  /* 0x000000070800720c */ /* 0x040fe20003f84070 */
[----:B------:R-:W-:-:S05]  /*0840*/  IMAD R4, R8, R4, R9 ;  /* 0x0000000408047224 */ /* 0x000fca00078e0209 */
[----:B------:R-:W-:-:S07]  /*0850*/  ISETP.GT.U32.AND P2, PT, R8, R4, PT ;  /* 0x000000040800720c */ /* 0x000fce0003f44070 */
[----:B------:R-:W-:Y:S01]  /*0860*/  @!P4 IADD3 R7, PT, PT, R7, -R8, RZ ;  /* 0x800000080707c210 */ /* 0x000fe20007ffe0ff */
[----:B------:R-:W-:-:S03]  /*0870*/  @!P4 VIADD R6, R6, 0x1 ;  /* 0x000000010606c836 */ /* 0x000fc60000000000 */
[-C--:B------:R-:W-:Y:S02]  /*0880*/  ISETP.GE.U32.AND P3, PT, R7, R8.reuse, PT ;  /* 0x000000080700720c */ /* 0x080fe40003f66070 */
[----:B------:R-:W-:Y:S01]  /*0890*/  @!P2 IMAD.IADD R4, R4, 0x1, -R8 ;  /* 0x000000010404a824 */ /* 0x000fe200078e0a08 */
[-C--:B------:R-:W-:Y:S01]  /*08a0*/  LOP3.LUT R7, R0, R3.reuse, RZ, 0x3c, !PT ;  /* 0x0000000300077212 */ /* 0x080fe200078e3cff */
[----:B------:R-:W-:Y:S01]  /*08b0*/  @!P2 VIADD R5, R5, 0x1 ;  /* 0x000000010505a836 */ /* 0x000fe20000000000 */
[----:B------:R-:W-:Y:S02]  /*08c0*/  ISETP.NE.AND P2, PT, R3, RZ, PT ;  /* 0x000000ff0300720c */ /* 0x000fe40003f45270 */
[----:B------:R-:W-:Y:S02]  /*08d0*/  ISETP.GE.U32.AND P0, PT, R4, R8, PT ;  /* 0x000000080400720c */ /* 0x000fe40003f06070 */
[----:B------:R-:W-:Y:S02]  /*08e0*/  ISETP.GE.AND P1, PT, R7, RZ, PT ;  /* 0x000000ff0700720c */ /* 0x000fe40003f26270 */
[----:B------:R-:W-:-:S02]  /*08f0*/  LOP3.LUT R4, R2, R3, RZ, 0x3c, !PT ;  /* 0x0000000302047212 */ /* 0x000fc400078e3cff */
[----:B------:R-:W-:Y:S02]  /*0900*/  @P3 IADD3 R6, PT, PT, R6, 0x1, RZ ;  /* 0x0000000106063810 */ /* 0x000fe40007ffe0ff */
[----:B------:R-:W-:-:S05]  /*0910*/  ISETP.GE.AND P3, PT, R4, RZ, PT ;  /* 0x000000ff0400720c */ /* 0x000fca0003f66270 */
[----:B------:R-:W-:Y:S01]  /*0920*/  @P0 VIADD R5, R5, 0x1 ;  /* 0x0000000105050836 */ /* 0x000fe20000000000 */
[----:B------:R-:W-:Y:S02]  /*0930*/  ISETP.GT.AND P0, PT, R2, 0xfff, PT ;  /* 0x00000fff0200780c */ /* 0x000fe40003f04270 */
[----:B------:R-:W-:-:S04]  /*0940*/  @!P1 IADD3 R6, PT, PT, -R6, RZ, RZ ;  /* 0x000000ff06069210 */ /* 0x000fc80007ffe1ff */
[----:B------:R-:W-:Y:S01]  /*0950*/  SEL R6, R14, R6, !P2 ;  /* 0x000000060e067207 */ /* 0x000fe20005000000 */
[----:B------:R-:W-:-:S04]  /*0960*/  @!P3 IMAD.MOV R5, RZ, RZ, -R5 ;  /* 0x000000ffff05b224 */ /* 0x000fc800078e0a05 */
[----:B------:R-:W-:Y:S01]  /*0970*/  IMAD.MOV R7, RZ, RZ, -R6 ;  /* 0x000000ffff077224 */ /* 0x000fe200078e0a06 */
[----:B------:R-:W-:-:S03]  /*0980*/  SEL R14, R14, R5, !P2 ;  /* 0x000000050e0e7207 */ /* 0x000fc60005000000 */
[----:B------:R-:W-:Y:S01]  /*0990*/  IMAD R7, R3, R7, R0 ;  /* 0x0000000703077224 */ /* 0x000fe200078e0200 */
[----:B------:R-:W-:Y:S06]  /*09a0*/  @P0 BRA `(.L_x_22) ;  /* 0x00000004002c0947 */ /* 0x000fec0003800000 */
[----:B------:R-:W0:Y:S01]  /*09b0*/  LDC.64 R4, c[0x0][0x398] ;  /* 0x0000e600ff047b82 */ /* 0x000e220000000a00 */
[C---:B------:R-:W-:Y:S01]  /*09c0*/  IADD3 R12, PT, PT, -R14.reuse, RZ, RZ ;  /* 0x000000ff0e0c7210 */ /* 0x040fe20007ffe1ff */
[----:B------:R-:W-:Y:S02]  /*09d0*/  VIADD R18, R14, 0x1 ;  /* 0x000000010e127836 */ /* 0x000fe40000000000 */
[C---:B------:R-:W-:Y:S02]  /*09e0*/  VIADD R11, R3.reuse, 0x2 ;  /* 0x00000002030b7836 */ /* 0x040fe40000000000 */
[----:B------:R-:W-:Y:S02]  /*09f0*/  IMAD R12, R3, R12, R2 ;  /* 0x0000000c030c7224 */ /* 0x000fe400078e0202 */
[----:B------:R-:W-:-:S03]  /*0a00*/  IMAD R19, R18, R11, RZ ;  /* 0x0000000b12137224 */ /* 0x000fc600078e02ff */
[----:B------:R-:W-:Y:S02]  /*0a10*/  SHF.R.S32.HI R10, RZ, 0x1f, R12 ;  /* 0x0000001fff0a7819 */ /* 0x000fe4000001140c */
[----:B------:R-:W-:-:S04]  /*0a20*/  IADD3 R0, P0, PT, R12, R19, RZ ;  /* 0x000000130c007210 */ /* 0x000fc80007f1e0ff */
[----:B------:R-:W-:Y:S02]  /*0a30*/  LEA.HI.X.SX32 R9, R19, R10, 0x1, P0 ;  /* 0x0000000a13097211 */ /* 0x000fe400000f0eff */
[----:B0-----:R-:W-:-:S04]  /*0a40*/  LEA R8, P0, R0, R4, 0x2 ;  /* 0x0000000400087211 */ /* 0x001fc800078010ff */
[----:B------:R-:W-:-:S05]  /*0a50*/  LEA.HI.X R9, R0, R5, R9, 0x2, P0 ;  /* 0x0000000500097211 */ /* 0x000fca00000f1409 */
[----:B------:R-:W2:Y:S01]  /*0a60*/  LDG.E R15, desc[UR8][R8.64+0x4] ;  /* 0x00000408080f7981 */ /* 0x000ea2000c1e1900 */
[----:B------:R-:W-:Y:S01]  /*0a70*/  MOV R0, 0x400 ;  /* 0x0000040000007802 */ /* 0x000fe20000000f00 */
[----:B------:R-:W-:Y:S01]  /*0a80*/  IMAD R13, R6, R11, R11 ;  /* 0x0000000b060d7224 */ /* 0x000fe200078e020b */
[----:B------:R-:W-:Y:S01]  /*0a90*/  ISETP.NE.AND P0, PT, R7, RZ, PT ;  /* 0x000000ff0700720c */ /* 0x000fe20003f05270 */
[----:B------:R-:W0:Y:S01]  /*0aa0*/  S2R R17, SR_CgaCtaId ;  /* 0x0000000000117919 */ /* 0x000e220000008800 */
[----:B------:R-:W-:Y:S02]  /*0ab0*/  IADD3 R0, PT, PT, R0, 0x30, RZ ;  /* 0x0000003000007810 */ /* 0x000fe40007ffe0ff */
[----:B------:R-:W-:Y:S02]  /*0ac0*/  ISETP.GT.OR P1, PT, R6, RZ, P0 ;  /* 0x000000ff0600720c */ /* 0x000fe40000724670 */
[----:B0-----:R-:W-:Y:S01]  /*0ad0*/  LEA R0, R17, R0, 0x18 ;  /* 0x0000000011007211 */ /* 0x001fe200078ec0ff */
[----:B------:R-:W-:-:S04]  /*0ae0*/  IMAD.IADD R17, R7, 0x1, R13 ;  /* 0x0000000107117824 */ /* 0x000fc800078e020d */
[----:B------:R-:W-:-:S05]  /*0af0*/  IMAD R16, R17, 0x4, R0 ;  /* 0x0000000411107824 */ /* 0x000fca00078e0200 */
[----:B--2---:R0:W-:Y:S01]  /*0b00*/  STS [R16+0x4], R15 ;  /* 0x0000040f10007388 */ /* 0x0041e20000000800 */
[----:B------:R-:W-:Y:S05]  /*0b10*/  @P1 BRA `(.L_x_23) ;  /* 0x0000000000541947 */ /* 0x000fea0003800000 */
[----:B------:R-:W1:Y:S01]  /*0b20*/  LDC.64 R8, c[0x0][0x398] ;  /* 0x0000e600ff087b82 */ /* 0x000e620000000a00 */
[----:B0-----:R-:W-:Y:S01]  /*0b30*/  IADD3 R16, PT, PT, R18, R3, RZ ;  /* 0x0000000312107210 */ /* 0x001fe20007ffe0ff */
[----:B------:R-:W-:Y:S01]  /*0b40*/  IMAD R13, R14, R11, R12 ;  /* 0x0000000b0e0d7224 */ /* 0x000fe200078e020c */
[----:B------:R-:W-:-:S03]  /*0b50*/  SHF.R.S32.HI R17, RZ, 0x1f, R3 ;  /* 0x0000001fff117819 */ /* 0x000fc60000011403 */
[----:B------:R-:W-:-:S05]  /*0b60*/  IMAD R16, R16, R11, RZ ;  /* 0x0000000b10107224 */ /* 0x000fca00078e02ff */
[----:B------:R-:W-:Y:S02]  /*0b70*/  SHF.R.S32.HI R15, RZ, 0x1f, R16 ;  /* 0x0000001fff0f7819 */ /* 0x000fe40000011410 */
[----:B------:R-:W-:-:S04]  /*0b80*/  IADD3 R16, P0, P1, R16, R12, R3 ;  /* 0x0000000c10107210 */ /* 0x000fc8000791e003 */
[----:B------:R-:W-:Y:S02]  /*0b90*/  IADD3.X R15, PT, PT, R15, R10, R17, P0, P1 ;  /* 0x0000000a0f0f7210 */ /* 0x000fe400007e2411 */
[----:B------:R-:W-:-:S04]  /*0ba0*/  LEA R4, P0, R16, R4, 0x2 ;  /* 0x0000000410047211 */ /* 0x000fc800078010ff */
[----:B------:R-:W-:Y:S01]  /*0bb0*/  LEA.HI.X R5, R16, R5, R15, 0x2, P0 ;  /* 0x0000000510057211 */ /* 0x000fe200000f140f */
[----:B-1----:R-:W-:-:S04]  /*0bc0*/  IMAD.WIDE R8, R13, 0x4, R8 ;  /* 0x000000040d087825 */ /* 0x002fc800078e0208 */
[----:B------:R-:W2:Y:S04]  /*0bd0*/  LDG.E R4, desc[UR8][R4.64+0x4] ;  /* 0x0000040804047981 */ /* 0x000ea8000c1e1900 */
[----:B------:R-:W3:Y:S01]  /*0be0*/  LDG.E R8, desc[UR8][R8.64] ;  /* 0x0000000808087981 */ /* 0x000ee2000c1e1900 */
[----:B------:R-:W-:-:S04]  /*0bf0*/  IMAD R10, R6, R11, RZ ;  /* 0x0000000b060a7224 */ /* 0x000fc800078e02ff */
[----:B------:R-:W-:Y:S01]  /*0c00*/  IMAD R12, R11, 0x2, R10 ;  /* 0x000000020b0c7824 */ /* 0x000fe200078e020a */
[----:B------:R-:W-:-:S03]  /*0c10*/  LEA R11, R10, R0, 0x2 ;  /* 0x000000000a0b7211 */ /* 0x000fc600078e10ff */
[----:B------:R-:W-:-:S04]  /*0c20*/  IMAD.IADD R13, R12, 0x1, R3 ;  /* 0x000000010c0d7824 */ /* 0x000fc800078e0203 */
[----:B------:R-:W-:Y:S01]  /*0c30*/  IMAD R13, R13, 0x4, R0 ;  /* 0x000000040d0d7824 */ /* 0x000fe200078e0200 */
[----:B---3--:R3:W-:Y:S04]  /*0c40*/  STS [R11], R8 ;  /* 0x000000080b007388 */ /* 0x0087e80000000800 */
[----:B--2---:R3:W-:Y:S01]  /*0c50*/  STS [R13+0x4], R4 ;  /* 0x000004040d007388 */ /* 0x0047e20000000800 */
[----:B------:R-:W-:Y:S05]  /*0c60*/  BRA `(.L_x_22) ;  /* 0x00000000007c7947 */ /* 0x000fea0003800000 */
.L_x_23:
[----:B------:R-:W-:Y:S05]  /*0c70*/  @P0 BRA `(.L_x_24) ;  /* 0x0000000000280947 */ /* 0x000fea0003800000 */
[----:B------:R-:W1:Y:S01]  /*0c80*/  LDC.64 R4, c[0x0][0x398] ;  /* 0x0000e600ff047b82 */ /* 0x000e620000000a00 */
[----:B------:R-:W-:Y:S02]  /*0c90*/  IMAD.IADD R11, R12, 0x1, R19 ;  /* 0x000000010c0b7824 */ /* 0x000fe400078e0213 */
[----:B------:R-:W-:-:S06]  /*0ca0*/  IMAD.WIDE R8, R3, 0x4, R8 ;  /* 0x0000000403087825 */ /* 0x000fcc00078e0208 */
[----:B------:R-:W2:Y:S01]  /*0cb0*/  LDG.E R8, desc[UR8][R8.64+0x4] ;  /* 0x0000040808087981 */ /* 0x000ea2000c1e1900 */
[----:B-1----:R-:W-:-:S06]  /*0cc0*/  IMAD.WIDE R4, R11, 0x4, R4 ;  /* 0x000000040b047825 */ /* 0x002fcc00078e0204 */
[----:B------:R-:W3:Y:S01]  /*0cd0*/  LDG.E R4, desc[UR8][R4.64] ;  /* 0x0000000804047981 */ /* 0x000ee2000c1e1900 */
[----:B------:R-:W-:-:S05]  /*0ce0*/  LEA R13, R13, R0, 0x2 ;  /* 0x000000000d0d7211 */ /* 0x000fca00078e10ff */
[----:B--2---:R2:W-:Y:S04]  /*0cf0*/  STS [R13+-0x8], R8 ;  /* 0xfffff8080d007388 */ /* 0x0045e80000000800 */
[----:B---3--:R2:W-:Y:S01]  /*0d00*/  STS [R13], R4 ;  /* 0x000000040d007388 */ /* 0x0085e20000000800 */
[----:B------:R-:W-:Y:S05]  /*0d10*/  BRA `(.L_x_22) ;  /* 0x0000000000507947 */ /* 0x000fea0003800000 */
.L_x_24:
[----:B------:R-:W-:-:S13]  /*0d20*/  ISETP.GT.AND P0, PT, R6, RZ, PT ;  /* 0x000000ff0600720c */ /* 0x000fda0003f04270 */
[----:B------:R-:W-:Y:S05]  /*0d30*/  @P0 BRA `(.L_x_22) ;  /* 0x0000000000480947 */ /* 0x000fea0003800000 */
[----:B------:R-:W-:Y:S02]  /*0d40*/  IMAD.IADD R18, R18, 0x1, R3 ;  /* 0x0000000112127824 */ /* 0x000fe400078e0203 */
[-C--:B------:R-:W-:Y:S02]  /*0d50*/  IMAD R9, R14, R11.reuse, RZ ;  /* 0x0000000b0e097224 */ /* 0x080fe400078e02ff */
[----:B0-----:R-:W-:-:S03]  /*0d60*/  IMAD R15, R18, R11, RZ ;  /* 0x0000000b120f7224 */ /* 0x001fc600078e02ff */
[C---:B------:R-:W-:Y:S02]  /*0d70*/  IADD3 R13, P0, PT, R12.reuse, R9, RZ ;  /* 0x000000090c0d7210 */ /* 0x040fe40007f1e0ff */
[----:B------:R-:W-:Y:S02]  /*0d80*/  IADD3 R12, P1, PT, R12, R15, RZ ;  /* 0x0000000f0c0c7210 */ /* 0x000fe40007f3e0ff */
[----:B------:R-:W-:Y:S02]  /*0d90*/  LEA.HI.X.SX32 R14, R9, R10, 0x1, P0 ;  /* 0x0000000a090e7211 */ /* 0x000fe400000f0eff */
[----:B------:R-:W-:Y:S02]  /*0da0*/  LEA R8, P0, R13, R4, 0x2 ;  /* 0x000000040d087211 */ /* 0x000fe400078010ff */
[----:B------:R-:W-:Y:S02]  /*0db0*/  LEA.HI.X.SX32 R10, R15, R10, 0x1, P1 ;  /* 0x0000000a0f0a7211 */ /* 0x000fe400008f0eff */
[----:B------:R-:W-:-:S02]  /*0dc0*/  LEA R4, P1, R12, R4, 0x2 ;  /* 0x000000040c047211 */ /* 0x000fc400078210ff */
[-C--:B------:R-:W-:Y:S02]  /*0dd0*/  LEA.HI.X R9, R13, R5.reuse, R14, 0x2, P0 ;  /* 0x000000050d097211 */ /* 0x080fe400000f140e */
[----:B------:R-:W-:-:S03]  /*0de0*/  LEA.HI.X R5, R12, R5, R10, 0x2, P1 ;  /* 0x000000050c057211 */ /* 0x000fc600008f140a */
[----:B------:R-:W2:Y:S04]  /*0df0*/  LDG.E R8, desc[UR8][R8.64+0x4] ;  /* 0x0000040808087981 */ /* 0x000ea8000c1e1900 */
[----:B------:R-:W3:Y:S01]  /*0e00*/  LDG.E R4, desc[UR8][R4.64+0x4] ;  /* 0x0000040804047981 */ /* 0x000ee2000c1e1900 */
[----:B------:R-:W-:Y:S01]  /*0e10*/  IMAD R13, R6, R11, R7 ;  /* 0x0000000b060d7224 */ /* 0x000fe200078e0207 */
[----:B------:R-:W-:-:S03]  /*0e20*/  LEA R11, R11, R16, 0x2 ;  /* 0x000000100b0b7211 */ /* 0x000fc600078e10ff */
[----:B------:R-:W-:-:S05]  /*0e30*/  IMAD R13, R13, 0x4, R0 ;  /* 0x000000040d0d7824 */ /* 0x000fca00078e0200 */
[----:B--2---:R1:W-:Y:S04]  /*0e40*/  STS [R13+0x4], R8 ;  /* 0x000004080d007388 */ /* 0x0043e80000000800 */
[----:B---3--:R1:W-:Y:S02]  /*0e50*/  STS [R11+0x4], R4 ;  /* 0x000004040b007388 */ /* 0x0083e40000000800 */
.L_x_22:
[----:B------:R-:W-:Y:S05]  /*0e60*/  BSYNC.RECONVERGENT B0 ;  /* 0x0000000000007941 */ /* 0x000fea0003800200 */
.L_x_21:
[----:B------:R-:W4:Y:S01]  /*0e70*/  LDCU UR6, c[0x0][0x390] ;  /* 0x00007200ff0677ac */ /* 0x000f220008000800 */
[----:B------:R-:W-:Y:S01]  /*0e80*/  IMAD.MOV.U32 R0, RZ, RZ, RZ ;  /* 0x000000ffff007224 */ /* 0x000fe200078e00ff */
[----:B----4-:R-:W-:-:S04]  /*0e90*/  USHF.R.S32.HI UR4, URZ, 0x1f, UR6 ;  /* 0x0000001fff047899 */ /* 0x010fc80008011406 */
[----:B------:R-:W-:-:S04]  /*0ea0*/  ULEA.HI UR4, UR4, UR6, URZ, 0x6 ;  /* 0x0000000604047291 */ /* 0x000fc8000f8f30ff */
[----:B------:R-:W-:-:S04]  /*0eb0*/  USHF.R.S32.HI UR7, URZ, 0x6, UR4 ;  /* 0x00000006ff077899 */ /* 0x000fc80008011404 */
[----:B------:R-:W-:Y:S01]  /*0ec0*/  UISETP.NE.AND UP0, UPT, UR7, UR10, UPT ;  /* 0x0000000a0700728c */ /* 0x000fe2000bf05270 */
[----:B------:R-:W-:Y:S08]  /*0ed0*/  BAR.SYNC.DEFER_BLOCKING 0x0 ;  /* 0x0000000000007b1d */ /* 0x000ff00000010000 */
[----:B------:R-:W-:Y:S05]  /*0ee0*/  BRA.U !UP0, `(.L_x_25) ;  /* 0x00000005089c7547 */ /* 0x000fea000b800000 */
[----:B------:R-:W-:-:S09]  /*0ef0*/  UISETP.GE.AND UP0, UPT, UR5, 0x1, UPT ;  /* 0x000000010500788c */ /* 0x000fd2000bf06270 */
[----:B------:R-:W-:Y:S05]  /*0f00*/  BRA.U !UP0, `(.L_x_26) ;  /* 0x0000000d08387547 */ /* 0x000fea000b800000 */
[----:B------:R-:W-:Y:S01]  /*0f10*/  IMAD R3, R6, R3, R7 ;  /* 0x0000000306037224 */ /* 0x000fe200078e0207 */
[----:B------:R-:W-:Y:S01]  /*0f20*/  UMOV UR4, URZ ;  /* 0x000000ff00047c82 */ /* 0x000fe20008000000 */
[----:B------:R-:W-:-:S07]  /*0f30*/  IMAD.MOV.U32 R0, RZ, RZ, RZ ;  /* 0x000000ffff007224 */ /* 0x000fce00078e00ff */
.L_x_30:
[----:B------:R-:W4:Y:S01]  /*0f40*/  S2R R9, SR_CgaCtaId ;  /* 0x0000000000097919 */ /* 0x000f220000008800 */
[----:B-123--:R-:W1:Y:S01]  /*0f50*/  LDC.64 R4, c[0x0][0x388] ;  /* 0x0000e200ff047b82 */ /* 0x00ee620000000a00 */
[----:B------:R-:W2:Y:S01]  /*0f60*/  LDCU UR6, c[0x0][0x3ac] ;  /* 0x00007580ff0677ac */ /* 0x000ea20008000800 */
[----:B------:R-:W-:Y:S01]  /*0f70*/  MOV R8, 0x400 ;  /* 0x0000040000087802 */ /* 0x000fe20000000f00 */
[----:B------:R-:W-:-:S03]  /*0f80*/  UMOV UR5, UR4 ;  /* 0x0000000400057c82 */ /* 0x000fc60008000000 */
[----:B------:R-:W-:Y:S01]  /*0f90*/  IADD3 R10, PT, PT, R8, 0x30, RZ ;  /* 0x00000030080a7810 */ /* 0x000fe20007ffe0ff */
[----:B------:R-:W-:Y:S01]  /*0fa0*/  UIADD3 UR4, UPT, UPT, UR4, 0x1, URZ ;  /* 0x0000000104047890 */ /* 0x000fe2000fffe0ff */
[----:B------:R-:W3:Y:S03]  /*0fb0*/  LDC.64 R6, c[0x0][0x3a8] ;  /* 0x0000ea00ff067b82 */ /* 0x000ee60000000a00 */
[----:B--2---:R-:W-:Y:S01]  /*0fc0*/  UISETP.NE.AND UP0, UPT, UR4, UR6, UPT ;  /* 0x000000060400728c */ /* 0x004fe2000bf05270 */
[C---:B----4-:R-:W-:Y:S02]  /*0fd0*/  LEA R8, R9.reuse, R8, 0x18 ;  /* 0x0000000809087211 */ /* 0x050fe400078ec0ff */
[----:B------:R-:W-:Y:S01]  /*0fe0*/  LEA R9, R9, R10, 0x18 ;  /* 0x0000000a09097211 */ /* 0x000fe200078ec0ff */
[----:B------:R-:W-:-:S07]  /*0ff0*/  IMAD.MOV.U32 R10, RZ, RZ, RZ ;  /* 0x000000ffff0a7224 */ /* 0x000fce00078e00ff */
.L_x_29:
[----:B---3--:R-:W-:-:S04]  /*1000*/  IMAD R11, R6, UR5, R10 ;  /* 0x00000005060b7c24 */ /* 0x008fc8000f8e020a */
[----:B01----:R-:W-:-:S05]  /*1010*/  IMAD.WIDE R14, R11, 0x4, R4 ;  /* 0x000000040b0e7825 */ /* 0x003fca00078e0204 */
[----:B------:R-:W2:Y:S01]  /*1020*/  LDG.E R12, desc[UR8][R14.64] ;  /* 0x000000080e0c7981 */ /* 0x000ea2000c1e1900 */
[----:B------:R-:W-:Y:S01]  /*1030*/  IMAD.IADD R16, R3, 0x1, R11 ;  /* 0x0000000103107824 */ /* 0x000fe200078e020b */
[----:B------:R-:W-:Y:S01]  /*1040*/  BSSY.RECONVERGENT B0, `(.L_x_27) ;  /* 0x000004d000007945 */ /* 0x000fe20003800200 */
[----:B------:R-:W-:Y:S02]  /*1050*/  IMAD R11, R7, UR5, R10 ;  /* 0x00000005070b7c24 */ /* 0x000fe4000f8e020a */
[----:B------:R-:W-:Y:S01]  /*1060*/  VIADD R10, R10, 0x1 ;  /* 0x000000010a0a7836 */ /* 0x000fe20000000000 */
[----:B------:R-:W-:Y:S01]  /*1070*/  LEA R16, R16, R9, 0x2 ;  /* 0x0000000910107211 */ /* 0x000fe200078e10ff */
[----:B------:R-:W-:-:S03]  /*1080*/  IMAD R11, R11, 0x4, R8 ;  /* 0x000000040b0b7824 */ /* 0x000fc600078e0208 */
[----:B------:R-:W-:Y:S01]  /*1090*/  ISETP.NE.AND P1, PT, R10, R7, PT ;  /* 0x000000070a00720c */ /* 0x000fe20003f25270 */
[----:B------:R-:W2:Y:S04]  /*10a0*/  LDS R13, [R16] ;  /* 0x00000000100d7984 */ /* 0x000ea80000000800 */
[----:B------:R-:W0:Y:S01]  /*10b0*/  LDS R11, [R11] ;  /* 0x000000000b0b7984 */ /* 0x000e220000000800 */
[----:B--2---:R-:W-:Y:S01]  /*10c0*/  FADD R12, R12, -R13 ;  /* 0x8000000d0c0c7221 */ /* 0x004fe20000000000 */
[----:B------:R-:W-:-:S04]  /*10d0*/  HFMA2 R13, -RZ, RZ, 1.875, 0 ;  /* 0x3f800000ff0d7431 */ /* 0x000fc800000001ff */
[----:B------:R-:W-:-:S13]  /*10e0*/  FSETP.NEU.AND P0, PT, R12, 1, PT ;  /* 0x3f8000000c00780b */ /* 0x000fda0003f0d000 */
[----:B0-----:R-:W-:Y:S05]  /*10f0*/  @!P0 BRA `(.L_x_28) ;  /* 0x0000000400048947 */ /* 0x001fea0003800000 */
[----:B------:R-:W-:-:S13]  /*1100*/  FSETP.NAN.AND P0, PT, |R12|, |R12|, PT ;  /* 0x4000000c0c00720b */ /* 0x000fda0003f08200 */
[----:B------:R-:W-:Y:S01]  /*1110*/  @P0 FADD R13, R12, 2 ;  /* 0x400000000c0d0421 */ /* 0x000fe20000000000 */
[----:B------:R-:W-:Y:S06]  /*1120*/  @P0 BRA `(.L_x_28) ;  /* 0x0000000000f80947 */ /* 0x000fec0003800000 */
[C---:B------:R-:W-:Y:S01]  /*1130*/  FMUL R13, |R12|.reuse, 16777216 ;  /* 0x4b8000000c0d7820 */ /* 0x040fe20000400200 */
[C---:B------:R-:W-:Y:S02]  /*1140*/  FSETP.GEU.AND P0, PT, |R12|.reuse, 1.175494350822287508e-38, PT ;  /* 0x008000000c00780b */ /* 0x040fe40003f0e200 */
[----:B------:R-:W-:Y:S02]  /*1150*/  MOV R20, 0x3a2c32e4 ;  /* 0x3a2c32e400147802 */ /* 0x000fe40000000f00 */
[----:B------:R-:W-:Y:S02]  /*1160*/  FSEL R13, R13, |R12|, !P0 ;  /* 0x4000000c0d0d7208 */ /* 0x000fe40004000000 */
[----:B------:R-:W-:Y:S02]  /*1170*/  FSEL R17, RZ, -24, P0 ;  /* 0xc1c00000ff117808 */ /* 0x000fe40000000000 */
[----:B------:R-:W-:Y:S01]  /*1180*/  FSETP.NEU.AND P0, PT, |R12|, +INF , PT ;  /* 0x7f8000000c00780b */ /* 0x000fe20003f0d200 */
[----:B------:R-:W-:-:S03]  /*1190*/  VIADD R14, R13, 0xc0cafb0d ;  /* 0xc0cafb0d0d0e7836 */ /* 0x000fc60000000000 */
[----:B------:R-:W-:Y:S02]  /*11a0*/  FSETP.NEU.AND P0, PT, R12, RZ, P0 ;  /* 0x000000ff0c00720b */ /* 0x000fe4000070d000 */
[----:B------:R-:W-:-:S05]  /*11b0*/  LOP3.LUT R14, R14, 0xff800000, RZ, 0xc0, !PT ;  /* 0xff8000000e0e7812 */ /* 0x000fca00078ec0ff */
[----:B------:R-:W-:Y:S01]  /*11c0*/  IMAD.IADD R13, R13, 0x1, -R14 ;  /* 0x000000010d0d7824 */ /* 0x000fe200078e0a0e */
[----:B------:R-:W-:-:S03]  /*11d0*/  I2FP.F32.S32 R14, R14 ;  /* 0x0000000e000e7245 */ /* 0x000fc60000201400 */
[C---:B------:R-:W-:Y:S01]  /*11e0*/  FADD R15, R13.reuse, 1 ;  /* 0x3f8000000d0f7421 */ /* 0x040fe20000000000 */
[----:B------:R-:W-:Y:S01]  /*11f0*/  FADD R18, R13, -1 ;  /* 0xbf8000000d127421 */ /* 0x000fe20000000000 */
[----:B------:R-:W-:-:S03]  /*1200*/  @!P0 FADD R12, R12, R12 ;  /* 0x0000000c0c0c8221 */ /* 0x000fc60000000000 */
[----:B------:R-:W-:Y:S01]  /*1210*/  FADD R16, R18, R18 ;  /* 0x0000001212107221 */ /* 0x000fe20000000000 */
[----:B------:R-:W0:Y:S03]  /*1220*/  MUFU.RCP R15, R15 ;  /* 0x0000000f000f7308 */ /* 0x000e260000001000 */
[----:B0-----:R-:W-:Y:S01]  /*1230*/  FMUL R13, R15, R16 ;  /* 0x000000100f0d7220 */ /* 0x001fe20000400000 */
[----:B------:R-:W-:-:S03]  /*1240*/  FFMA R16, R14, 1.1920928955078125e-07, R17 ;  /* 0x340000000e107823 */ /* 0x000fc60000000011 */
[----:B------:R-:W-:Y:S01]  /*1250*/  FADD R19, R18, -R13 ;  /* 0x8000000d12137221 */ /* 0x000fe20000000000 */
[CC--:B------:R-:W-:Y:S01]  /*1260*/  FMUL R17, R13.reuse, R13.reuse ;  /* 0x0000000d0d117220 */ /* 0x0c0fe20000400000 */
[----:B------:R-:W-:Y:S02]  /*1270*/  FFMA R14, R13, 1.4426950216293334961, R16 ;  /* 0x3fb8aa3b0d0e7823 */ /* 0x000fe40000000010 */
[----:B------:R-:W-:Y:S01]  /*1280*/  FADD R19, R19, R19 ;  /* 0x0000001313137221 */ /* 0x000fe20000000000 */
[C---:B------:R-:W-:Y:S01]  /*1290*/  FFMA R20, R17.reuse, R20, 0.0032181653659790754318 ;  /* 0x3b52e7db11147423 */ /* 0x040fe20000000014 */
[----:B------:R-:W-:Y:S02]  /*12a0*/  FADD R16, R16, -R14 ;  /* 0x8000000e10107221 */ /* 0x000fe40000000000 */
[----:B------:R-:W-:Y:S01]  /*12b0*/  FFMA R18, R18, -R13, R19 ;  /* 0x8000000d12127223 */ /* 0x000fe20000000013 */
[----:B------:R-:W-:Y:S01]  /*12c0*/  FFMA R20, R17, R20, 0.018033718690276145935 ;  /* 0x3c93bb7311147423 */ /* 0x000fe20000000014 */
[----:B------:R-:W-:-:S02]  /*12d0*/  FFMA R19, R13, 1.4426950216293334961, R16 ;  /* 0x3fb8aa3b0d137823 */ /* 0x000fc40000000010 */
[----:B------:R-:W-:Y:S01]  /*12e0*/  FMUL R18, R15, R18 ;  /* 0x000000120f127220 */ /* 0x000fe20000400000 */
[----:B------:R-:W-:-:S03]  /*12f0*/  FFMA R20, R17, R20, 0.12022458761930465698 ;  /* 0x3df6384f11147423 */ /* 0x000fc60000000014 */
[----:B------:R-:W-:Y:S01]  /*1300*/  FFMA R16, R18, 1.4426950216293334961, R19 ;  /* 0x3fb8aa3b12107823 */ /* 0x000fe20000000013 */
[----:B------:R-:W-:-:S03]  /*1310*/  FMUL R20, R17, R20 ;  /* 0x0000001411147220 */ /* 0x000fc60000400000 */
[----:B------:R-:W-:Y:S01]  /*1320*/  FFMA R17, R13, 1.9251366722983220825e-08, R16 ;  /* 0x32a55e340d117823 */ /* 0x000fe20000000010 */
[----:B------:R-:W-:-:S04]  /*1330*/  FMUL R15, R20, 3 ;  /* 0x40400000140f7820 */ /* 0x000fc80000400000 */
[----:B------:R-:W-:Y:S01]  /*1340*/  FFMA R15, R18, R15, R17 ;  /* 0x0000000f120f7223 */ /* 0x000fe20000000011 */
[----:B------:R-:W-:-:S03]  /*1350*/  IMAD.MOV.U32 R17, RZ, RZ, 0x391fcb8e ;  /* 0x391fcb8eff117424 */ /* 0x000fc600078e00ff */
[----:B------:R-:W-:-:S04]  /*1360*/  FFMA R15, R13, R20, R15 ;  /* 0x000000140d0f7223 */ /* 0x000fc8000000000f */
[----:B------:R-:W-:-:S04]  /*1370*/  FADD R16, R14, R15 ;  /* 0x0000000f0e107221 */ /* 0x000fc80000000000 */
[----:B------:R-:W-:Y:S01]  /*1380*/  FMUL R13, R16, 2 ;  /* 0x40000000100d7820 */ /* 0x000fe20000400000 */
[----:B------:R-:W-:-:S03]  /*1390*/  FADD R14, -R14, R16 ;  /* 0x000000100e0e7221 */ /* 0x000fc60000000100 */
[----:B------:R-:W0:Y:S01]  /*13a0*/  FRND R18, R13 ;  /* 0x0000000d00127307 */ /* 0x000e220000201000 */
[----:B------:R-:W-:Y:S01]  /*13b0*/  FADD R15, R15, -R14 ;  /* 0x8000000e0f0f7221 */ /* 0x000fe20000000000 */
[----:B------:R-:W-:Y:S01]  /*13c0*/  FFMA R16, R16, 2, -R13 ;  /* 0x4000000010107823 */ /* 0x000fe2000000080d */
[----:B------:R-:W-:-:S03]  /*13d0*/  FSETP.GT.AND P3, PT, |R13|, 152, PT ;  /* 0x431800000d00780b */ /* 0x000fc60003f64200 */
[----:B------:R-:W-:Y:S02]  /*13e0*/  FFMA R15, R15, 2, R16 ;  /* 0x400000000f0f7823 */ /* 0x000fe40000000010 */
[----:B------:R-:W1:Y:S01]  /*13f0*/  F2I.NTZ R16, R13 ;  /* 0x0000000d00107305 */ /* 0x000e620000203100 */
[----:B0-----:R-:W-:Y:S01]  /*1400*/  FADD R14, R13, -R18 ;  /* 0x800000120d0e7221 */ /* 0x001fe20000000000 */
[----:B------:R-:W-:-:S03]  /*1410*/  FSETP.GT.AND P2, PT, R18, RZ, PT ;  /* 0x000000ff1200720b */ /* 0x000fc60003f44000 */
[----:B------:R-:W-:-:S04]  /*1420*/  FADD R14, R14, R15 ;  /* 0x0000000f0e0e7221 */ /* 0x000fc80000000000 */
[----:B------:R-:W-:-:S04]  /*1430*/  FFMA R15, R14, R17, 0.0013391353422775864601 ;  /* 0x3aaf85ed0e0f7423 */ /* 0x000fc80000000011 */
[----:B------:R-:W-:-:S04]  /*1440*/  FFMA R15, R14, R15, 0.0096188392490148544312 ;  /* 0x3c1d98560e0f7423 */ /* 0x000fc8000000000f */
[----:B------:R-:W-:-:S04]  /*1450*/  FFMA R15, R14, R15, 0.055503588169813156128 ;  /* 0x3d6357bb0e0f7423 */ /* 0x000fc8000000000f */
[C---:B------:R-:W-:Y:S01]  /*1460*/  FFMA R17, R14.reuse, R15, 0.24022644758224487305 ;  /* 0x3e75fdec0e117423 */ /* 0x040fe2000000000f */
[----:B------:R-:W-:Y:S02]  /*1470*/  SEL R15, RZ, 0x83000000, P2 ;  /* 0x83000000ff0f7807 */ /* 0x000fe40001000000 */
[----:B------:R-:W-:Y:S01]  /*1480*/  FSETP.GEU.AND P2, PT, R13, RZ, PT ;  /* 0x000000ff0d00720b */ /* 0x000fe20003f4e000 */
[----:B------:R-:W-:Y:S01]  /*1490*/  FFMA R19, R14, R17, 0.69314718246459960938 ;  /* 0x3f3172180e137423 */ /* 0x000fe20000000011 */
[----:B-1----:R-:W-:Y:S01]  /*14a0*/  LEA R16, R16, -R15, 0x17 ;  /* 0x8000000f10107211 */ /* 0x002fe200078eb8ff */
[----:B------:R-:W-:Y:S01]  /*14b0*/  VIADD R17, R15, 0x7f000000 ;  /* 0x7f0000000f117836 */ /* 0x000fe20000000000 */
[----:B------:R-:W-:Y:S01]  /*14c0*/  FSEL R13, RZ, +INF , !P2 ;  /* 0x7f800000ff0d7808 */ /* 0x000fe20005000000 */
[----:B------:R-:W-:-:S04]  /*14d0*/  FFMA R14, R14, R19, 1 ;  /* 0x3f8000000e0e7423 */ /* 0x000fc80000000013 */
[----:B------:R-:W-:-:S04]  /*14e0*/  FMUL R17, R17, R14 ;  /* 0x0000000e11117220 */ /* 0x000fc80000400000 */
[----:B------:R-:W-:Y:S01]  /*14f0*/  @!P3 FMUL R13, R16, R17 ;  /* 0x00000011100db220 */ /* 0x000fe20000400000 */
[----:B------:R-:W-:-:S07]  /*1500*/  @!P0 LOP3.LUT R13, R12, 0x7fffffff, RZ, 0xc0, !PT ;  /* 0x7fffffff0c0d8812 */ /* 0x000fce00078ec0ff */
.L_x_28:
[----:B------:R-:W-:Y:S05]  /*1510*/  BSYNC.RECONVERGENT B0 ;  /* 0x0000000000007941 */ /* 0x000fea0003800200 */
.L_x_27:
[----:B------:R-:W-:Y:S01]  /*1520*/  FFMA R0, R11, R13, R0 ;  /* 0x0000000d0b007223 */ /* 0x000fe20000000000 */
[----:B------:R-:W-:Y:S06]  /*1530*/  @P1 BRA `(.L_x_29) ;  /* 0xfffffff800b01947 */ /* 0x000fec000383ffff */
[----:B------:R-:W-:Y:S05]  /*1540*/  BRA.U UP0, `(.L_x_30) ;  /* 0xfffffff9007c7547 */ /* 0x000fea000b83ffff */
[----:B------:R-:W-:Y:S05]  /*1550*/  BRA `(.L_x_26) ;  /* 0x0000000400a47947 */ /* 0x000fea0003800000 */
.L_x_25:
[----:B------:R-:W-:-:S09]  /*1560*/  UISETP.GE.AND UP0, UPT, UR5, 0x1, UPT ;  /* 0x000000010500788c */ /* 0x000fd2000bf06270 */
[----:B------:R-:W-:Y:S05]  /*1570*/  BRA.U !UP0, `(.L_x_26) ;  /* 0x00000005089c7547 */ /* 0x000fea000b800000 */
[----:B------:R-:W-:Y:S01]  /*1580*/  ULOP3.LUT UR4, UR4, 0xffffffc0, URZ, 0xc0, !UPT ;  /* 0xffffffc004047892 */ /* 0x000fe2000f8ec0ff */
[----:B------:R-:W-:Y:S01]  /*1590*/  IMAD R3, R6, R3, R7 ;  /* 0x0000000306037224 */ /* 0x000fe200078e0207 */
[----:B------:R-:W-:Y:S01]  /*15a0*/  USHF.L.U32 UR10, UR5, 0x2, URZ ;  /* 0x00000002050a7899 */ /* 0x000fe200080006ff */
[----:B------:R-:W-:Y:S01]  /*15b0*/  IMAD.MOV.U32 R0, RZ, RZ, RZ ;  /* 0x000000ffff007224 */ /* 0x000fe200078e00ff */
[----:B------:R-:W-:Y:S01]  /*15c0*/  UIADD3 UR7, UPT, UPT, -UR5, URZ, URZ ;  /* 0x000000ff05077290 */ /* 0x000fe2000fffe1ff */
[----:B-123--:R-:W-:Y:S01]  /*15d0*/  IMAD.MOV.U32 R4, RZ, RZ, RZ ;  /* 0x000000ffff047224 */ /* 0x00efe200078e00ff */
[----:B------:R-:W-:-:S12]  /*15e0*/  UIADD3 UR4, UPT, UPT, -UR4, UR6, URZ ;  /* 0x0000000604047290 */ /* 0x000fd8000fffe1ff */
.L_x_34:
[----:B------:R-:W1:Y:S01]  /*15f0*/  S2R R11, SR_CgaCtaId ;  /* 0x00000000000b7919 */ /* 0x000e620000008800 */
[----:B------:R-:W2:Y:S01]  /*1600*/  LDC.64 R8, c[0x0][0x3a8] ;  /* 0x0000ea00ff087b82 */ /* 0x000ea20000000a00 */
[----:B------:R-:W-:Y:S01]  /*1610*/  MOV R10, 0x400 ;  /* 0x00000400000a7802 */ /* 0x000fe20000000f00 */
[----:B------:R-:W-:Y:S01]  /*1620*/  UMOV UR5, UR7 ;  /* 0x0000000700057c82 */ /* 0x000fe20008000000 */
[CC--:B--2---:R-:W-:Y:S02]  /*1630*/  IMAD R7, R4.reuse, R8.reuse, UR4 ;  /* 0x0000000404077e24 */ /* 0x0c4fe4000f8e0208 */
[----:B------:R-:W-:Y:S01]  /*1640*/  IMAD R6, R4, R8, R3 ;  /* 0x0000000804067224 */ /* 0x000fe200078e0203 */
[----:B-1----:R-:W-:Y:S01]  /*1650*/  LEA R5, R11, R10, 0x18 ;  /* 0x0000000a0b057211 */ /* 0x002fe200078ec0ff */
[----:B------:R-:W-:-:S04]  /*1660*/  VIADD R10, R10, 0x30 ;  /* 0x000000300a0a7836 */ /* 0x000fc80000000000 */
[C---:B------:R-:W-:Y:S01]  /*1670*/  IMAD R5, R4.reuse, UR10, R5 ;  /* 0x0000000a04057c24 */ /* 0x040fe2000f8e0205 */
[----:B------:R-:W-:Y:S02]  /*1680*/  LEA R10, R11, R10, 0x18 ;  /* 0x0000000a0b0a7211 */ /* 0x000fe400078ec0ff */
[----:B------:R-:W-:Y:S02]  /*1690*/  IADD3 R4, PT, PT, R4, 0x1, RZ ;  /* 0x0000000104047810 */ /* 0x000fe40007ffe0ff */
[----:B------:R-:W-:Y:S01]  /*16a0*/  LEA R7, R7, R10, 0x2 ;  /* 0x0000000a07077211 */ /* 0x000fe200078e10ff */
[----:B------:R-:W-:Y:S01]  /*16b0*/  IMAD R6, R6, 0x4, R10 ;  /* 0x0000000406067824 */ /* 0x000fe200078e020a */
[----:B------:R-:W-:-:S13]  /*16c0*/  ISETP.NE.AND P1, PT, R4, R9, PT ;  /* 0x000000090400720c */ /* 0x000fda0003f25270 */
.L_x_33:
[----:B------:R-:W-:Y:S01]  /*16d0*/  LDS R8, [R7] ;  /* 0x0000000007087984 */ /* 0x000fe20000000800 */
[----:B------:R-:W-:Y:S01]  /*16e0*/  UIADD3 UR5, UPT, UPT, UR5, 0x1, URZ ;  /* 0x0000000105057890 */ /* 0x000fe2000fffe0ff */
[----:B------:R-:W-:Y:S01]  /*16f0*/  BSSY.RECONVERGENT B0, `(.L_x_31) ;  /* 0x0000048000007945 */ /* 0x000fe20003800200 */
[----:B------:R-:W-:Y:S01]  /*1700*/  IMAD.MOV.U32 R10, RZ, RZ, 0x3f800000 ;  /* 0x3f800000ff0a7424 */ /* 0x000fe200078e00ff */
[----:B------:R-:W1:Y:S04]  /*1710*/  LDS R11, [R6] ;  /* 0x00000000060b7984 */ /* 0x000e680000000800 */
[----:B------:R2:W3:Y:S01]  /*1720*/  LDS R9, [R5] ;  /* 0x0000000005097984 */ /* 0x0004e20000000800 */
[----:B-1----:R-:W-:-:S05]  /*1730*/  FADD R8, R8, -R11 ;  /* 0x8000000b08087221 */ /* 0x002fca0000000000 */
[----:B------:R-:W-:-:S13]  /*1740*/  FSETP.NEU.AND P0, PT, R8, 1, PT ;  /* 0x3f8000000800780b */ /* 0x000fda0003f0d000 */
[----:B--23--:R-:W-:Y:S05]  /*1750*/  @!P0 BRA `(.L_x_32) ;  /* 0x0000000400048947 */ /* 0x00cfea0003800000 */
[----:B------:R-:W-:-:S13]  /*1760*/  FSETP.NAN.AND P0, PT, |R8|, |R8|, PT ;  /* 0x400000080800720b */ /* 0x000fda0003f08200 */
[----:B------:R-:W-:Y:S01]  /*1770*/  @P0 FADD R10, R8, 2 ;  /* 0x40000000080a0421 */ /* 0x000fe20000000000 */
[----:B------:R-:W-:Y:S06]  /*1780*/  @P0 BRA `(.L_x_32) ;  /* 0x0000000000f80947 */ /* 0x000fec0003800000 */
[C---:B------:R-:W-:Y:S01]  /*1790*/  FMUL R11, |R8|.reuse, 16777216 ;  /* 0x4b800000080b7820 */ /* 0x040fe20000400200 */
[----:B------:R-:W-:Y:S01]  /*17a0*/  FSETP.GEU.AND P0, PT, |R8|, 1.175494350822287508e-38, PT ;  /* 0x008000000800780b */ /* 0x000fe20003f0e200 */
[----:B------:R-:W-:-:S03]  /*17b0*/  IMAD.MOV.U32 R17, RZ, RZ, 0x3a2c32e4 ;  /* 0x3a2c32e4ff117424 */ /* 0x000fc600078e00ff */
[----:B------:R-:W-:Y:S02]  /*17c0*/  FSEL R11, R11, |R8|, !P0 ;  /* 0x400000080b0b7208 */ /* 0x000fe40004000000 */
[----:B------:R-:W-:Y:S02]  /*17d0*/  FSEL R12, RZ, -24, P0 ;  /* 0xc1c00000ff0c7808 */ /* 0x000fe40000000000 */
[----:B------:R-:W-:Y:S01]  /*17e0*/  FSETP.NEU.AND P0, PT, |R8|, +INF , PT ;  /* 0x7f8000000800780b */ /* 0x000fe20003f0d200 */
[----:B------:R-:W-:-:S03]  /*17f0*/  VIADD R10, R11, 0xc0cafb0d ;  /* 0xc0cafb0d0b0a7836 */ /* 0x000fc60000000000 */
[----:B------:R-:W-:Y:S02]  /*1800*/  FSETP.NEU.AND P0, PT, R8, RZ, P0 ;  /* 0x000000ff0800720b */ /* 0x000fe4000070d000 */
[----:B------:R-:W-:-:S04]  /*1810*/  LOP3.LUT R10, R10, 0xff800000, RZ, 0xc0, !PT ;  /* 0xff8000000a0a7812 */ /* 0x000fc800078ec0ff */
[----:B------:R-:W-:-:S05]  /*1820*/  IADD3 R11, PT, PT, R11, -R10, RZ ;  /* 0x8000000a0b0b7210 */ /* 0x000fca0007ffe0ff */
[C---:B------:R-:W-:Y:S01]  /*1830*/  FADD R14, R11.reuse, 1 ;  /* 0x3f8000000b0e7421 */ /* 0x040fe20000000000 */
[----:B0-----:R-:W-:Y:S01]  /*1840*/  FADD R15, R11, -1 ;  /* 0xbf8000000b0f7421 */ /* 0x001fe20000000000 */
[----:B------:R-:W-:Y:S01]  /*1850*/  I2FP.F32.S32 R11, R10 ;  /* 0x0000000a000b7245 */ /* 0x000fe20000201400 */
[----:B------:R-:W-:Y:S02]  /*1860*/  @!P0 FADD R8, R8, R8 ;  /* 0x0000000808088221 */ /* 0x000fe40000000000 */
        /* <DEDUP_REMOVED lines=41> */
[----:B------:R-:W-:Y:S01]  /*1b00*/  IADD3 R14, PT, PT, R11, 0x7f000000, RZ ;  /* 0x7f0000000b0e7810 */ /* 0x000fe20007ffe0ff */
[----:B-1----:R-:W-:Y:S02]  /*1b10*/  IMAD R12, R12, 0x800000, -R11 ;  /* 0x008000000c0c7824 */ /* 0x002fe400078e0a0b */
[----:B------:R-:W-:Y:S01]  /*1b20*/  FFMA R15, R10, R15, 1 ;  /* 0x3f8000000a0f7423 */ /* 0x000fe2000000000f */
[----:B------:R-:W-:-:S03]  /*1b30*/  FSEL R10, RZ, +INF , !P2 ;  /* 0x7f800000ff0a7808 */ /* 0x000fc60005000000 */
[----:B------:R-:W-:-:S04]  /*1b40*/  FMUL R15, R14, R15 ;  /* 0x0000000f0e0f7220 */ /* 0x000fc80000400000 */
[----:B------:R-:W-:Y:S01]  /*1b50*/  @!P3 FMUL R10, R12, R15 ;  /* 0x0000000f0c0ab220 */ /* 0x000fe20000400000 */
[----:B------:R-:W-:-:S07]  /*1b60*/  @!P0 LOP3.LUT R10, R8, 0x7fffffff, RZ, 0xc0, !PT ;  /* 0x7fffffff080a8812 */ /* 0x000fce00078ec0ff */
.L_x_32:
[----:B------:R-:W-:Y:S05]  /*1b70*/  BSYNC.RECONVERGENT B0 ;  /* 0x0000000000007941 */ /* 0x000fea0003800200 */
.L_x_31:
[----:B------:R-:W-:Y:S01]  /*1b80*/  UISETP.NE.AND UP0, UPT, UR5, URZ, UPT ;  /* 0x000000ff0500728c */ /* 0x000fe2000bf05270 */
[----:B------:R-:W-:Y:S02]  /*1b90*/  VIADD R7, R7, 0x4 ;  /* 0x0000000407077836 */ /* 0x000fe40000000000 */
[----:B------:R-:W-:Y:S01]  /*1ba0*/  FFMA R0, R9, R10, R0 ;  /* 0x0000000a09007223 */ /* 0x000fe20000000000 */
[----:B------:R-:W-:Y:S01]  /*1bb0*/  IADD3 R6, PT, PT, R6, 0x4, RZ ;  /* 0x0000000406067810 */ /* 0x000fe20007ffe0ff */
[----:B------:R-:W-:-:S04]  /*1bc0*/  VIADD R5, R5, 0x4 ;  /* 0x0000000405057836 */ /* 0x000fc80000000000 */
[----:B------:R-:W-:Y:S05]  /*1bd0*/  BRA.U UP0, `(.L_x_33) ;  /* 0xfffffff900bc7547 */ /* 0x000fea000b83ffff */
[----:B------:R-:W-:Y:S05]  /*1be0*/  @P1 BRA `(.L_x_34) ;  /* 0xfffffff800801947 */ /* 0x000fea000383ffff */
.L_x_26:
[----:B------:R-:W-:Y:S01]  /*1bf0*/  VIADD R3, R0, 0xf3000000 ;  /* 0xf300000000037836 */ /* 0x000fe20000000000 */
[----:B------:R4:W0:Y:S01]  /*1c00*/  MUFU.RSQ R5, R0 ;  /* 0x0000000000057308 */ /* 0x0008220000001400 */
[----:B------:R-:W-:Y:S03]  /*1c10*/  BSSY.RECONVERGENT B0, `(.L_x_35) ;  /* 0x000000a000007945 */ /* 0x000fe60003800200 */
[----:B------:R-:W-:-:S13]  /*1c20*/  ISETP.GT.U32.AND P0, PT, R3, 0x727fffff, PT ;  /* 0x727fffff0300780c */ /* 0x000fda0003f04070 */
[----:B0---4-:R-:W-:Y:S05]  /*1c30*/  @!P0 BRA `(.L_x_36) ;  /* 0x00000000000c8947 */ /* 0x011fea0003800000 */
[----:B-123--:R-:W-:-:S07]  /*1c40*/  MOV R8, 0x1c60 ;  /* 0x00001c6000087802 */ /* 0x00efce0000000f00 */
[----:B------:R-:W-:Y:S05]  /*1c50*/  CALL.REL.NOINC `($__internal_2_$__cuda_sm20_sqrt_rn_f32_slowpath) ;  /* 0x0000000c00507944 */ /* 0x000fea0003c00000 */
[----:B------:R-:W-:Y:S05]  /*1c60*/  BRA `(.L_x_37) ;  /* 0x0000000000107947 */ /* 0x000fea0003800000 */
.L_x_36:
[C---:B------:R-:W-:Y:S01]  /*1c70*/  FMUL.FTZ R3, R5.reuse, R0 ;  /* 0x0000000005037220 */ /* 0x040fe20000410000 */
[----:B-123--:R-:W-:-:S03]  /*1c80*/  FMUL.FTZ R4, R5, 0.5 ;  /* 0x3f00000005047820 */ /* 0x00efc60000410000 */
[----:B------:R-:W-:-:S04]  /*1c90*/  FFMA R0, -R3, R3, R0 ;  /* 0x0000000303007223 */ /* 0x000fc80000000100 */
[----:B------:R-:W-:-:S07]  /*1ca0*/  FFMA R3, R0, R4, R3 ;  /* 0x0000000400037223 */ /* 0x000fce0000000003 */
.L_x_37:
[----:B------:R-:W-:Y:S05]  /*1cb0*/  BSYNC.RECONVERGENT B0 ;  /* 0x0000000000007941 */ /* 0x000fea0003800200 */
.L_x_35:
[----:B------:R0:W1:Y:S01]  /*1cc0*/  F2F.F64.F32 R4, R3 ;  /* 0x0000000300047310 */ /* 0x0000620000201800 */
[----:B------:R-:W-:Y:S01]  /*1cd0*/  BSSY.RECONVERGENT B0, `(.L_x_38) ;  /* 0x0000003000007945 */ /* 0x000fe20003800200 */
[----:B------:R-:W-:-:S07]  /*1ce0*/  MOV R0, 0x1d00 ;  /* 0x00001d0000007802 */ /* 0x000fce0000000f00 */
[----:B01----:R-:W-:Y:S05]  /*1cf0*/  CALL.REL.NOINC `($_Z4distPfS_iS_S_iif$__internal_accurate_pow) ;  /* 0x0000000c00807944 */ /* 0x003fea0003c00000 */
[----:B------:R-:W-:Y:S05]  /*1d00*/  BSYNC.RECONVERGENT B0 ;  /* 0x0000000000007941 */ /* 0x000fea0003800200 */
.L_x_38:
[----:B------:R-:W-:Y:S01]  /*1d10*/  DADD R6, R4, 2 ;  /* 0x4000000004067429 */ /* 0x000fe20000000000 */
[----:B------:R-:W-:Y:S01]  /*1d20*/  FSETP.NEU.AND P0, PT, R3, RZ, PT ;  /* 0x000000ff0300720b */ /* 0x000fe20003f0d000 */
[----:B------:R-:W-:Y:S08]  /*1d30*/  BSSY.RECONVERGENT B0, `(.L_x_39) ;  /* 0x000000d000007945 */ /* 0x000ff00003800200 */
[----:B------:R-:W-:Y:S01]  /*1d40*/  LOP3.LUT R6, R7, 0x7ff00000, RZ, 0xc0, !PT ;  /* 0x7ff0000007067812 */ /* 0x000fe200078ec0ff */
[----:B------:R-:W-:-:S03]  /*1d50*/  IMAD.MOV.U32 R7, RZ, RZ, R9 ;  /* 0x000000ffff077224 */ /* 0x000fc600078e0009 */
[----:B------:R-:W-:Y:S02]  /*1d60*/  ISETP.NE.AND P1, PT, R6, 0x7ff00000, PT ;  /* 0x7ff000000600780c */ /* 0x000fe40003f25270 */
[----:B------:R-:W-:Y:S02]  /*1d70*/  MOV R6, R8 ;  /* 0x0000000800067202 */ /* 0x000fe40000000f00 */
[----:B------:R-:W-:-:S09]  /*1d80*/  @!P0 CS2R R6, SRZ ;  /* 0x0000000000068805 */ /* 0x000fd2000001ff00 */
[----:B------:R-:W-:Y:S05]  /*1d90*/  @P1 BRA `(.L_x_40) ;  /* 0x0000000000181947 */ /* 0x000fea0003800000 */
[----:B------:R-:W-:-:S13]  /*1da0*/  FSETP.NAN.AND P0, PT, R3, R3, PT ;  /* 0x000000030300720b */ /* 0x000fda0003f08000 */
[----:B------:R-:W-:Y:S01]  /*1db0*/  @P0 DADD R6, R4, 2 ;  /* 0x4000000004060429 */ /* 0x000fe20000000000 */
[----:B------:R-:W-:Y:S10]  /*1dc0*/  @P0 BRA `(.L_x_40) ;  /* 0x00000000000c0947 */ /* 0x000ff40003800000 */
[----:B------:R-:W-:-:S14]  /*1dd0*/  DSETP.NEU.AND P0, PT, |R4|, +INF , PT ;  /* 0x7ff000000400742a */ /* 0x000fdc0003f0d200 */
[----:B------:R-:W-:Y:S01]  /*1de0*/  @!P0 IMAD.MOV.U32 R6, RZ, RZ, 0x0 ;  /* 0x00000000ff068424 */ /* 0x000fe200078e00ff */
[----:B------:R-:W-:-:S07]  /*1df0*/  @!P0 MOV R7, 0x7ff00000 ;  /* 0x7ff0000000078802 */ /* 0x000fce0000000f00 */
.L_x_40:
[----:B------:R-:W-:Y:S05]  /*1e00*/  BSYNC.RECONVERGENT B0 ;  /* 0x0000000000007941 */ /* 0x000fea0003800200 */
.L_x_39:
[----:B------:R-:W0:Y:S01]  /*1e10*/  LDCU UR4, c[0x0][0x3b0] ;  /* 0x00007600ff0477ac */ /* 0x000e220008000800 */
[----:B------:R-:W-:Y:S01]  /*1e20*/  IMAD.MOV.U32 R4, RZ, RZ, 0x1 ;  /* 0x00000001ff047424 */ /* 0x000fe200078e00ff */
[----:B------:R-:W-:Y:S01]  /*1e30*/  DADD R6, -RZ, -R6 ;  /* 0x00000000ff067229 */ /* 0x000fe20000000906 */
[----:B------:R-:W-:Y:S01]  /*1e40*/  FSETP.NEU.AND P0, PT, R3, 1, PT ;  /* 0x3f8000000300780b */ /* 0x000fe20003f0d000 */
[----:B------:R-:W-:Y:S08]  /*1e50*/  BSSY.RECONVERGENT B0, `(.L_x_41) ;  /* 0x0000015000007945 */ /* 0x000ff00003800200 */
[----:B------:R-:W-:-:S02]  /*1e60*/  FSEL R12, R6, RZ, P0 ;  /* 0x000000ff060c7208 */ /* 0x000fc40000000000 */
[----:B------:R-:W-:Y:S01]  /*1e70*/  FSEL R13, R7, -1.875, P0 ;  /* 0xbff00000070d7808 */ /* 0x000fe20000000000 */
[----:B0-----:R-:W0:Y:S03]  /*1e80*/  F2F.F64.F32 R8, UR4 ;  /* 0x0000000400087d10 */ /* 0x001e260008201800 */
[----:B------:R-:W-:-:S05]  /*1e90*/  FSETP.GEU.AND P1, PT, |R13|, 6.5827683646048100446e-37, PT ;  /* 0x036000000d00780b */ /* 0x000fca0003f2e200 */
[----:B0-----:R-:W0:Y:S02]  /*1ea0*/  MUFU.RCP64H R5, R9 ;  /* 0x0000000900057308 */ /* 0x001e240000001800 */
[----:B0-----:R-:W-:-:S08]  /*1eb0*/  DFMA R10, -R8, R4, 1 ;  /* 0x3ff00000080a742b */ /* 0x001fd00000000104 */
[----:B------:R-:W-:-:S08]  /*1ec0*/  DFMA R10, R10, R10, R10 ;  /* 0x0000000a0a0a722b */ /* 0x000fd0000000000a */
[----:B------:R-:W-:-:S08]  /*1ed0*/  DFMA R10, R4, R10, R4 ;  /* 0x0000000a040a722b */ /* 0x000fd00000000004 */
[----:B------:R-:W-:-:S08]  /*1ee0*/  DFMA R4, -R8, R10, 1 ;  /* 0x3ff000000804742b */ /* 0x000fd0000000010a */
[----:B------:R-:W-:-:S08]  /*1ef0*/  DFMA R4, R10, R4, R10 ;  /* 0x000000040a04722b */ /* 0x000fd0000000000a */
[----:B------:R-:W-:-:S08]  /*1f00*/  DMUL R6, R4, R12 ;  /* 0x0000000c04067228 */ /* 0x000fd00000000000 */
[----:B------:R-:W-:-:S08]  /*1f10*/  DFMA R10, -R8, R6, R12 ;  /* 0x00000006080a722b */ /* 0x000fd0000000010c */
[----:B------:R-:W-:-:S10]  /*1f20*/  DFMA R4, R4, R10, R6 ;  /* 0x0000000a0404722b */ /* 0x000fd40000000006 */
[----:B------:R-:W-:-:S05]  /*1f30*/  FFMA R0, RZ, R9, R5 ;  /* 0x00000009ff007223 */ /* 0x000fca0000000005 */
[----:B------:R-:W-:-:S13]  /*1f40*/  FSETP.GT.AND P0, PT, |R0|, 1.469367938527859385e-39, PT ;  /* 0x001000000000780b */ /* 0x000fda0003f04200 */
[----:B------:R-:W-:Y:S05]  /*1f50*/  @P0 BRA P1, `(.L_x_42) ;  /* 0x0000000000100947 */ /* 0x000fea0000800000 */
[----:B------:R-:W-:-:S07]  /*1f60*/  MOV R0, 0x1f80 ;  /* 0x00001f8000007802 */ /* 0x000fce0000000f00 */
[----:B------:R-:W-:Y:S05]  /*1f70*/  CALL.REL.NOINC `($__internal_1_$__cuda_sm20_div_rn_f64_full) ;  /* 0x0000000400107944 */ /* 0x000fea0003c00000 */
[----:B------:R-:W-:Y:S01]  /*1f80*/  IMAD.MOV.U32 R4, RZ, RZ, R12 ;  /* 0x000000ffff047224 */ /* 0x000fe200078e000c */
[----:B------:R-:W-:-:S07]  /*1f90*/  MOV R5, R13 ;  /* 0x0000000d00057202 */ /* 0x000fce0000000f00 */
.L_x_42:
[----:B------:R-:W-:Y:S05]  /*1fa0*/  BSYNC.RECONVERGENT B0 ;  /* 0x0000000000007941 */ /* 0x000fea0003800200 */
.L_x_41:
[----:B------:R-:W-:Y:S01]  /*1fb0*/  IMAD.MOV.U32 R6, RZ, RZ, 0x652b82fe ;  /* 0x652b82feff067424 */ /* 0x000fe200078e00ff */
[----:B------:R-:W-:Y:S01]  /*1fc0*/  UMOV UR4, 0xfefa39ef ;  /* 0xfefa39ef00047882 */ /* 0x000fe20000000000 */
[----:B------:R-:W-:Y:S01]  /*1fd0*/  IMAD.MOV.U32 R7, RZ, RZ, 0x3ff71547 ;  /* 0x3ff71547ff077424 */ /* 0x000fe200078e00ff */
[----:B------:R-:W-:Y:S01]  /*1fe0*/  UMOV UR5, 0x3fe62e42 ;  /* 0x3fe62e4200057882 */ /* 0x000fe20000000000 */
[----:B------:R-:W-:Y:S01]  /*1ff0*/  FSETP.GEU.AND P0, PT, |R5|, 4.1917929649353027344, PT ;  /* 0x4086232b0500780b */ /* 0x000fe20003f0e200 */
[----:B------:R-:W-:Y:S03]  /*2000*/  BSSY.RECONVERGENT B0, `(.L_x_43) ;  /* 0x0000037000007945 */ /* 0x000fe60003800200 */
[----:B------:R-:W-:-:S08]  /*2010*/  DFMA R6, R4, R6, 6.75539944105574400000e+15 ;  /* 0x433800000406742b */ /* 0x000fd00000000006 */
[----:B------:R-:W-:-:S08]  /*2020*/  DADD R8, R6, -6.75539944105574400000e+15 ;  /* 0xc338000006087429 */ /* 0x000fd00000000000 */
[----:B------:R-:W-:Y:S01]  /*2030*/  DFMA R10, R8, -UR4, R4 ;  /* 0x80000004080a7c2b */ /* 0x000fe20008000004 */
[----:B------:R-:W-:Y:S01]  /*2040*/  UMOV UR4, 0x3b39803f ;  /* 0x3b39803f00047882 */ /* 0x000fe20000000000 */
[----:B------:R-:W-:-:S06]  /*2050*/  UMOV UR5, 0x3c7abc9e ;  /* 0x3c7abc9e00057882 */ /* 0x000fcc0000000000 */
[----:B------:R-:W-:Y:S01]  /*2060*/  DFMA R8, R8, -UR4, R10 ;  /* 0x8000000408087c2b */ /* 0x000fe2000800000a */
[----:B------:R-:W-:Y:S01]  /*2070*/  UMOV UR4, 0x69ce2bdf ;  /* 0x69ce2bdf00047882 */ /* 0x000fe20000000000 */
[----:B------:R-:W-:Y:S01]  /*2080*/  MOV R10, 0xfca213ea ;  /* 0xfca213ea000a7802 */ /* 0x000fe20000000f00 */
[----:B------:R-:W-:Y:S01]  /*2090*/  IMAD.MOV.U32 R11, RZ, RZ, 0x3e928af3 ;  /* 0x3e928af3ff0b7424 */ /* 0x000fe200078e00ff */
[----:B------:R-:W-:-:S05]  /*20a0*/  UMOV UR5, 0x3e5ade15 ;  /* 0x3e5ade1500057882 */ /* 0x000fca0000000000 */
[----:B------:R-:W-:Y:S01]  /*20b0*/  DFMA R10, R8, UR4, R10 ;  /* 0x00000004080a7c2b */ /* 0x000fe2000800000a */
[----:B------:R-:W-:Y:S01]  /*20c0*/  UMOV UR4, 0x62401315 ;  /* 0x6240131500047882 */ /* 0x000fe20000000000 */
[----:B------:R-:W-:-:S06]  /*20d0*/  UMOV UR5, 0x3ec71dee ;  /* 0x3ec71dee00057882 */ /* 0x000fcc0000000000 */
[----:B------:R-:W-:Y:S01]  /*20e0*/  DFMA R10, R8, R10, UR4 ;  /* 0x00000004080a7e2b */ /* 0x000fe2000800000a */
        /* <DEDUP_REMOVED lines=20> */
[----:B------:R-:W-:-:S08]  /*2230*/  DFMA R10, R8, R10, UR4 ;  /* 0x00000004080a7e2b */ /* 0x000fd0000800000a */
[C---:B------:R-:W-:Y:S02]  /*2240*/  DFMA R12, R8.reuse, R10, 1 ;  /* 0x3ff00000080c742b */ /* 0x040fe4000000000a */
[----:B------:R-:W0:Y:S06]  /*2250*/  LDC.64 R10, c[0x0][0x380] ;  /* 0x0000e000ff0a7b82 */ /* 0x000e2c0000000a00 */
[----:B------:R-:W-:-:S10]  /*2260*/  DFMA R12, R8, R12, 1 ;  /* 0x3ff00000080c742b */ /* 0x000fd4000000000c */
[----:B------:R-:W-:Y:S01]  /*2270*/  IMAD R9, R6, 0x100000, R13 ;  /* 0x0010000006097824 */ /* 0x000fe200078e020d */
[----:B------:R-:W-:Y:S01]  /*2280*/  MOV R8, R12 ;  /* 0x0000000c00087202 */ /* 0x000fe20000000f00 */
[----:B------:R-:W-:Y:S06]  /*2290*/  @!P0 BRA `(.L_x_44) ;  /* 0x0000000000348947 */ /* 0x000fec0003800000 */
[----:B------:R-:W-:Y:S01]  /*22a0*/  FSETP.GEU.AND P1, PT, |R5|, 4.2275390625, PT ;  /* 0x408748000500780b */ /* 0x000fe20003f2e200 */
[C---:B------:R-:W-:Y:S02]  /*22b0*/  DADD R8, R4.reuse, +INF ;  /* 0x7ff0000004087429 */ /* 0x040fe40000000000 */
[----:B------:R-:W-:-:S08]  /*22c0*/  DSETP.GEU.AND P0, PT, R4, RZ, PT ;  /* 0x000000ff0400722a */ /* 0x000fd00003f0e000 */
[----:B------:R-:W-:Y:S02]  /*22d0*/  FSEL R8, R8, RZ, P0 ;  /* 0x000000ff08087208 */ /* 0x000fe40000000000 */
[----:B------:R-:W-:Y:S02]  /*22e0*/  @!P1 LEA.HI R0, R6, R6, RZ, 0x1 ;  /* 0x0000000606009211 */ /* 0x000fe400078f08ff */
[----:B------:R-:W-:Y:S02]  /*22f0*/  @!P1 MOV R4, R12 ;  /* 0x0000000c00049202 */ /* 0x000fe40000000f00 */
[----:B------:R-:W-:Y:S02]  /*2300*/  @!P1 SHF.R.S32.HI R5, RZ, 0x1, R0 ;  /* 0x00000001ff059819 */ /* 0x000fe40000011400 */
[----:B------:R-:W-:-:S03]  /*2310*/  FSEL R9, R9, RZ, P0 ;  /* 0x000000ff09097208 */ /* 0x000fc60000000000 */
[----:B------:R-:W-:Y:S02]  /*2320*/  @!P1 IMAD.IADD R6, R6, 0x1, -R5 ;  /* 0x0000000106069824 */ /* 0x000fe400078e0a05 */
[----:B------:R-:W-:-:S03]  /*2330*/  @!P1 IMAD R5, R5, 0x100000, R13 ;  /* 0x0010000005059824 */ /* 0x000fc600078e020d */
[----:B------:R-:W-:Y:S01]  /*2340*/  @!P1 LEA R7, R6, 0x3ff00000, 0x14 ;  /* 0x3ff0000006079811 */ /* 0x000fe200078ea0ff */
[----:B------:R-:W-:-:S06]  /*2350*/  @!P1 IMAD.MOV.U32 R6, RZ, RZ, RZ ;  /* 0x000000ffff069224 */ /* 0x000fcc00078e00ff */
[----:B------:R-:W-:-:S11]  /*2360*/  @!P1 DMUL R8, R4, R6 ;  /* 0x0000000604089228 */ /* 0x000fd60000000000 */
.L_x_44:
[----:B------:R-:W-:Y:S05]  /*2370*/  BSYNC.RECONVERGENT B0 ;  /* 0x0000000000007941 */ /* 0x000fea0003800200 */
.L_x_43:
[----:B------:R-:W1:Y:S01]  /*2380*/  F2F.F32.F64 R9, R8 ;  /* 0x0000000800097310 */ /* 0x000e620000301000 */
[----:B0-----:R-:W-:-:S05]  /*2390*/  IMAD.WIDE R10, R2, 0x4, R10 ;  /* 0x00000004020a7825 */ /* 0x001fca00078e020a */
[----:B-1----:R-:W-:Y:S01]  /*23a0*/  STG.E desc[UR8][R10.64], R9 ;  /* 0x000000090a007986 */ /* 0x002fe2000c101908 */
[----:B------:R-:W-:Y:S05]  /*23b0*/  EXIT ;  /* 0x000000000000794d */ /* 0x000fea0003800000 */
        .weak           $__internal_1_$__cuda_sm20_div_rn_f64_full
        .type           $__internal_1_$__cuda_sm20_div_rn_f64_full,@function
        .size           $__internal_1_$__cuda_sm20_div_rn_f64_full,($__internal_2_$__cuda_sm20_sqrt_rn_f32_slowpath - $__internal_1_$__cuda_sm20_div_rn_f64_full)
$__internal_1_$__cuda_sm20_div_rn_f64_full:
[C---:B------:R-:W-:Y:S01]  /*23c0*/  FSETP.GEU.AND P0, PT, |R9|.reuse, 1.469367938527859385e-39, PT ;  /* 0x001000000900780b */ /* 0x040fe20003f0e200 */
[----:B------:R-:W-:Y:S01]  /*23d0*/  IMAD.MOV.U32 R7, RZ, RZ, R13 ;  /* 0x000000ffff077224 */ /* 0x000fe200078e000d */
[----:B------:R-:W-:Y:S01]  /*23e0*/  LOP3.LUT R4, R9, 0x800fffff, RZ, 0xc0, !PT ;  /* 0x800fffff09047812 */ /* 0x000fe200078ec0ff */
[----:B------:R-:W-:Y:S01]  /*23f0*/  IMAD.MOV.U32 R16, RZ, RZ, 0x1 ;  /* 0x00000001ff107424 */ /* 0x000fe200078e00ff */
[----:B------:R-:W-:Y:S01]  /*2400*/  MOV R6, R12 ;  /* 0x0000000c00067202 */ /* 0x000fe20000000f00 */
[----:B------:R-:W-:Y:S01]  /*2410*/  BSSY.RECONVERGENT B1, `(.L_x_45) ;  /* 0x0000055000017945 */ /* 0x000fe20003800200 */
[----:B------:R-:W-:Y:S01]  /*2420*/  LOP3.LUT R5, R4, 0x3ff00000, RZ, 0xfc, !PT ;  /* 0x3ff0000004057812 */ /* 0x000fe200078efcff */
[----:B------:R-:W-:Y:S01]  /*2430*/  IMAD.MOV.U32 R4, RZ, RZ, R8 ;  /* 0x000000ffff047224 */ /* 0x000fe200078e0008 */
[C---:B------:R-:W-:Y:S02]  /*2440*/  FSETP.GEU.AND P2, PT, |R7|.reuse, 1.469367938527859385e-39, PT ;  /* 0x001000000700780b */ /* 0x040fe40003f4e200 */
[----:B------:R-:W-:-:S02]  /*2450*/  LOP3.LUT R3, R7, 0x7ff00000, RZ, 0xc0, !PT ;  /* 0x7ff0000007037812 */ /* 0x000fc400078ec0ff */
[----:B------:R-:W-:Y:S01]  /*2460*/  LOP3.LUT R14, R9, 0x7ff00000, RZ, 0xc0, !PT ;  /* 0x7ff00000090e7812 */ /* 0x000fe200078ec0ff */
[----:B------:R-:W-:-:S03]  /*2470*/  @!P0 DMUL R4, R8, 8.98846567431157953865e+307 ;  /* 0x7fe0000008048828 */ /* 0x000fc60000000000 */
[----:B------:R-:W-:-:S03]  /*2480*/  ISETP.GE.U32.AND P1, PT, R3, R14, PT ;  /* 0x0000000e0300720c */ /* 0x000fc60003f26070 */
[----:B------:R-:W0:Y:S02]  /*2490*/  MUFU.RCP64H R17, R5 ;  /* 0x0000000500117308 */ /* 0x000e240000001800 */
[----:B------:R-:W-:Y:S01]  /*24a0*/  @!P2 LOP3.LUT R12, R9, 0x7ff00000, RZ, 0xc0, !PT ;  /* 0x7ff00000090ca812 */ /* 0x000fe200078ec0ff */
[----:B------:R-:W-:-:S03]  /*24b0*/  @!P2 IMAD.MOV.U32 R18, RZ, RZ, RZ ;  /* 0x000000ffff12a224 */ /* 0x000fc600078e00ff */
[----:B------:R-:W-:Y:S02]  /*24c0*/  @!P2 ISETP.GE.U32.AND P3, PT, R3, R12, PT ;  /* 0x0000000c0300a20c */ /* 0x000fe40003f66070 */
[----:B------:R-:W-:-:S04]  /*24d0*/  MOV R12, 0x1ca00000 ;  /* 0x1ca00000000c7802 */ /* 0x000fc80000000f00 */
[----:B------:R-:W-:-:S04]  /*24e0*/  @!P2 SEL R13, R12, 0x63400000, !P3 ;  /* 0x634000000c0da807 */ /* 0x000fc80005800000 */
[----:B------:R-:W-:Y:S01]  /*24f0*/  @!P2 LOP3.LUT R13, R13, 0x80000000, R7, 0xf8, !PT ;  /* 0x800000000d0da812 */ /* 0x000fe200078ef807 */
[----:B0-----:R-:W-:-:S03]  /*2500*/  DFMA R10, R16, -R4, 1 ;  /* 0x3ff00000100a742b */ /* 0x001fc60000000804 */
[----:B------:R-:W-:-:S05]  /*2510*/  @!P2 LOP3.LUT R19, R13, 0x100000, RZ, 0xfc, !PT ;  /* 0x001000000d13a812 */ /* 0x000fca00078efcff */
[----:B------:R-:W-:-:S08]  /*2520*/  DFMA R10, R10, R10, R10 ;  /* 0x0000000a0a0a722b */ /* 0x000fd0000000000a */
[----:B------:R-:W-:Y:S01]  /*2530*/  DFMA R16, R16, R10, R16 ;  /* 0x0000000a1010722b */ /* 0x000fe20000000010 */
[----:B------:R-:W-:Y:S01]  /*2540*/  SEL R11, R12, 0x63400000, !P1 ;  /* 0x634000000c0b7807 */ /* 0x000fe20004800000 */
[----:B------:R-:W-:-:S03]  /*2550*/  IMAD.MOV.U32 R10, RZ, RZ, R6 ;  /* 0x000000ffff0a7224 */ /* 0x000fc600078e0006 */
[----:B------:R-:W-:-:S03]  /*2560*/  LOP3.LUT R11, R11, 0x800fffff, R7, 0xf8, !PT ;  /* 0x800fffff0b0b7812 */ /* 0x000fc600078ef807 */
[----:B------:R-:W-:-:S03]  /*2570*/  DFMA R20, R16, -R4, 1 ;  /* 0x3ff000001014742b */ /* 0x000fc60000000804 */
[----:B------:R-:W-:-:S05]  /*2580*/  @!P2 DFMA R10, R10, 2, -R18 ;  /* 0x400000000a0aa82b */ /* 0x000fca0000000812 */
[----:B------:R-:W-:Y:S01]  /*2590*/  DFMA R16, R16, R20, R16 ;  /* 0x000000141010722b */ /* 0x000fe20000000010 */
[----:B------:R-:W-:Y:S01]  /*25a0*/  MOV R21, R3 ;  /* 0x0000000300157202 */ /* 0x000fe20000000f00 */
[----:B------:R-:W-:Y:S01]  /*25b0*/  IMAD.MOV.U32 R20, RZ, RZ, R14 ;  /* 0x000000ffff147224 */ /* 0x000fe200078e000e */
[----:B------:R-:W-:Y:S02]  /*25c0*/  @!P0 LOP3.LUT R20, R5, 0x7ff00000, RZ, 0xc0, !PT ;  /* 0x7ff0000005148812 */ /* 0x000fe400078ec0ff */
[----:B------:R-:W-:-:S03]  /*25d0*/  @!P2 LOP3.LUT R21, R11, 0x7ff00000, RZ, 0xc0, !PT ;  /* 0x7ff000000b15a812 */ /* 0x000fc600078ec0ff */
[----:B------:R-:W-:Y:S01]  /*25e0*/  DMUL R18, R16, R10 ;  /* 0x0000000a10127228 */ /* 0x000fe20000000000 */
[----:B------:R-:W-:Y:S01]  /*25f0*/  VIADD R22, R20, 0xffffffff ;  /* 0xffffffff14167836 */ /* 0x000fe20000000000 */
[----:B------:R-:W-:-:S04]  /*2600*/  IADD3 R13, PT, PT, R21, -0x1, RZ ;  /* 0xffffffff150d7810 */ /* 0x000fc80007ffe0ff */
[----:B------:R-:W-:Y:S02]  /*2610*/  ISETP.GT.U32.AND P0, PT, R13, 0x7feffffe, PT ;  /* 0x7feffffe0d00780c */ /* 0x000fe40003f04070 */
[----:B------:R-:W-:Y:S02]  /*2620*/  DFMA R14, R18, -R4, R10 ;  /* 0x80000004120e722b */ /* 0x000fe4000000000a */
[----:B------:R-:W-:-:S06]  /*2630*/  ISETP.GT.U32.OR P0, PT, R22, 0x7feffffe, P0 ;  /* 0x7feffffe1600780c */ /* 0x000fcc0000704470 */
[----:B------:R-:W-:-:S07]  /*2640*/  DFMA R14, R16, R14, R18 ;  /* 0x0000000e100e722b */ /* 0x000fce0000000012 */
[----:B------:R-:W-:Y:S05]  /*2650*/  @P0 BRA `(.L_x_46) ;  /* 0x00000000006c0947 */ /* 0x000fea0003800000 */
[----:B------:R-:W-:-:S04]  /*2660*/  LOP3.LUT R16, R9, 0x7ff00000, RZ, 0xc0, !PT ;  /* 0x7ff0000009107812 */ /* 0x000fc800078ec0ff */
[CC--:B------:R-:W-:Y:S02]  /*2670*/  VIADDMNMX R6, R3.reuse, -R16.reuse, 0xb9600000, !PT ;  /* 0xb960000003067446 */ /* 0x0c0fe40007800910 */
[----:B------:R-:W-:Y:S02]  /*2680*/  ISETP.GE.U32.AND P0, PT, R3, R16, PT ;  /* 0x000000100300720c */ /* 0x000fe40003f06070 */
[----:B------:R-:W-:Y:S02]  /*2690*/  VIMNMX R6, PT, PT, R6, 0x46a00000, PT ;  /* 0x46a0000006067848 */ /* 0x000fe40003fe0100 */
[----:B------:R-:W-:-:S04]  /*26a0*/  SEL R3, R12, 0x63400000, !P0 ;  /* 0x634000000c037807 */ /* 0x000fc80004000000 */
[----:B------:R-:W-:Y:S02]  /*26b0*/  IADD3 R3, PT, PT, -R3, R6, RZ ;  /* 0x0000000603037210 */ /* 0x000fe40007ffe1ff */
[----:B------:R-:W-:-:S03]  /*26c0*/  MOV R6, RZ ;  /* 0x000000ff00067202 */ /* 0x000fc60000000f00 */
[----:B------:R-:W-:-:S06]  /*26d0*/  VIADD R7, R3, 0x7fe00000 ;  /* 0x7fe0000003077836 */ /* 0x000fcc0000000000 */
[----:B------:R-:W-:-:S10]  /*26e0*/  DMUL R12, R14, R6 ;  /* 0x000000060e0c7228 */ /* 0x000fd40000000000 */
[----:B------:R-:W-:-:S13]  /*26f0*/  FSETP.GTU.AND P0, PT, |R13|, 1.469367938527859385e-39, PT ;  /* 0x001000000d00780b */ /* 0x000fda0003f0c200 */
[----:B------:R-:W-:Y:S05]  /*2700*/  @P0 BRA `(.L_x_47) ;  /* 0x0000000000940947 */ /* 0x000fea0003800000 */
[----:B------:R-:W-:Y:S01]  /*2710*/  DFMA R4, R14, -R4, R10 ;  /* 0x800000040e04722b */ /* 0x000fe2000000000a */
[----:B------:R-:W-:-:S09]  /*2720*/  IMAD.MOV.U32 R6, RZ, RZ, RZ ;  /* 0x000000ffff067224 */ /* 0x000fd200078e00ff */
[C---:B------:R-:W-:Y:S02]  /*2730*/  FSETP.NEU.AND P0, PT, R5.reuse, RZ, PT ;  /* 0x000000ff0500720b */ /* 0x040fe40003f0d000 */
[----:B------:R-:W-:-:S04]  /*2740*/  LOP3.LUT R9, R5, 0x80000000, R9, 0x48, !PT ;  /* 0x8000000005097812 */ /* 0x000fc800078e4809 */
[----:B------:R-:W-:-:S07]  /*2750*/  LOP3.LUT R7, R9, R7, RZ, 0xfc, !PT ;  /* 0x0000000709077212 */ /* 0x000fce00078efcff */
[----:B------:R-:W-:Y:S05]  /*2760*/  @!P0 BRA `(.L_x_47) ;  /* 0x00000000007c8947 */ /* 0x000fea0003800000 */
[C---:B------:R-:W-:Y:S01]  /*2770*/  IADD3 R5, PT, PT, -R3.reuse, RZ, RZ ;  /* 0x000000ff03057210 */ /* 0x040fe20007ffe1ff */
[----:B------:R-:W-:Y:S01]  /*2780*/  IMAD.MOV.U32 R4, RZ, RZ, RZ ;  /* 0x000000ffff047224 */ /* 0x000fe200078e00ff */
[----:B------:R-:W-:Y:S01]  /*2790*/  DMUL.RP R6, R14, R6 ;  /* 0x000000060e067228 */ /* 0x000fe20000008000 */
[----:B------:R-:W-:-:S04]  /*27a0*/  IADD3 R3, PT, PT, -R3, -0x43300000, RZ ;  /* 0xbcd0000003037810 */ /* 0x000fc80007ffe1ff */
[----:B------:R-:W-:-:S05]  /*27b0*/  DFMA R4, R12, -R4, R14 ;  /* 0x800000040c04722b */ /* 0x000fca000000000e */
[----:B------:R-:W-:-:S05]  /*27c0*/  LOP3.LUT R9, R7, R9, RZ, 0x3c, !PT ;  /* 0x0000000907097212 */ /* 0x000fca00078e3cff */
[----:B------:R-:W-:-:S04]  /*27d0*/  FSETP.NEU.AND P0, PT, |R5|, R3, PT ;  /* 0x000000030500720b */ /* 0x000fc80003f0d200 */
[----:B------:R-:W-:Y:S02]  /*27e0*/  FSEL R12, R6, R12, !P0 ;  /* 0x0000000c060c7208 */ /* 0x000fe40004000000 */
[----:B------:R-:W-:Y:S01]  /*27f0*/  FSEL R13, R9, R13, !P0 ;  /* 0x0000000d090d7208 */ /* 0x000fe20004000000 */
[----:B------:R-:W-:Y:S06]  /*2800*/  BRA `(.L_x_47) ;  /* 0x0000000000547947 */ /* 0x000fec0003800000 */
.L_x_46:
[----:B------:R-:W-:-:S14]  /*2810*/  DSETP.NAN.AND P0, PT, R6, R6, PT ;  /* 0x000000060600722a */ /* 0x000fdc0003f08000 */
[----:B------:R-:W-:Y:S05]  /*2820*/  @P0 BRA `(.L_x_48) ;  /* 0x0000000000440947 */ /* 0x000fea0003800000 */
[----:B------:R-:W-:-:S14]  /*2830*/  DSETP.NAN.AND P0, PT, R8, R8, PT ;  /* 0x000000080800722a */ /* 0x000fdc0003f08000 */
[----:B------:R-:W-:Y:S05]  /*2840*/  @P0 BRA `(.L_x_49) ;  /* 0x0000000000300947 */ /* 0x000fea0003800000 */
[----:B------:R-:W-:Y:S01]  /*2850*/  ISETP.NE.AND P0, PT, R21, R20, PT ;  /* 0x000000141500720c */ /* 0x000fe20003f05270 */
[----:B------:R-:W-:Y:S01]  /*2860*/  IMAD.MOV.U32 R13, RZ, RZ, -0x80000 ;  /* 0xfff80000ff0d7424 */ /* 0x000fe200078e00ff */
[----:B------:R-:W-:-:S11]  /*2870*/  MOV R12, 0x0 ;  /* 0x00000000000c7802 */ /* 0x000fd60000000f00 */
[----:B------:R-:W-:Y:S05]  /*2880*/  @!P0 BRA `(.L_x_47) ;  /* 0x0000000000348947 */ /* 0x000fea0003800000 */
[----:B------:R-:W-:Y:S02]  /*2890*/  ISETP.NE.AND P0, PT, R21, 0x7ff00000, PT ;  /* 0x7ff000001500780c */ /* 0x000fe40003f05270 */
[----:B------:R-:W-:Y:S02]  /*28a0*/  LOP3.LUT R13, R7, 0x80000000, R9, 0x48, !PT ;  /* 0x80000000070d7812 */ /* 0x000fe400078e4809 */
[----:B------:R-:W-:-:S13]  /*28b0*/  ISETP.EQ.OR P0, PT, R20, RZ, !P0 ;  /* 0x000000ff1400720c */ /* 0x000fda0004702670 */
[----:B------:R-:W-:Y:S02]  /*28c0*/  @P0 LOP3.LUT R3, R13, 0x7ff00000, RZ, 0xfc, !PT ;  /* 0x7ff000000d030812 */ /* 0x000fe400078efcff */
[----:B------:R-:W-:Y:S01]  /*28d0*/  @!P0 MOV R12, RZ ;  /* 0x000000ff000c8202 */ /* 0x000fe20000000f00 */
[----:B------:R-:W-:Y:S01]  /*28e0*/  @P0 IMAD.MOV.U32 R12, RZ, RZ, RZ ;  /* 0x000000ffff0c0224 */ /* 0x000fe200078e00ff */
[----:B------:R-:W-:Y:S01]  /*28f0*/  @P0 MOV R13, R3 ;  /* 0x00000003000d0202 */ /* 0x000fe20000000f00 */
[----:B------:R-:W-:Y:S06]  /*2900*/  BRA `(.L_x_47) ;  /* 0x0000000000147947 */ /* 0x000fec0003800000 */
.L_x_49:
[----:B------:R-:W-:Y:S01]  /*2910*/  LOP3.LUT R13, R9, 0x80000, RZ, 0xfc, !PT ;  /* 0x00080000090d7812 */ /* 0x000fe200078efcff */
[----:B------:R-:W-:Y:S01]  /*2920*/  IMAD.MOV.U32 R12, RZ, RZ, R8 ;  /* 0x000000ffff0c7224 */ /* 0x000fe200078e0008 */
[----:B------:R-:W-:Y:S06]  /*2930*/  BRA `(.L_x_47) ;  /* 0x0000000000087947 */ /* 0x000fec0003800000 */
.L_x_48:
[----:B------:R-:W-:Y:S02]  /*2940*/  LOP3.LUT R13, R7, 0x80000, RZ, 0xfc, !PT ;  /* 0x00080000070d7812 */ /* 0x000fe400078efcff */
[----:B------:R-:W-:-:S07]  /*2950*/  MOV R12, R6 ;  /* 0x00000006000c7202 */ /* 0x000fce0000000f00 */
.L_x_47:
[----:B------:R-:W-:Y:S05]  /*2960*/  BSYNC.RECONVERGENT B1 ;  /* 0x0000000000017941 */ /* 0x000fea0003800200 */
.L_x_45:
[----:B------:R-:W-:Y:S02]  /*2970*/  HFMA2 R5, -RZ, RZ, 0, 0 ;  /* 0x00000000ff057431 */ /* 0x000fe400000001ff */
[----:B------:R-:W-:-:S04]  /*2980*/  IMAD.MOV.U32 R4, RZ, RZ, R0 ;  /* 0x000000ffff047224 */ /* 0x000fc800078e0000 */
[----:B------:R-:W-:Y:S05]  /*2990*/  RET.REL.NODEC R4 `(_Z4distPfS_iS_S_iif) ;  /* 0xffffffd404987950 */ /* 0x000fea0003c3ffff */
        .weak           $__internal_2_$__cuda_sm20_sqrt_rn_f32_slowpath
        .type           $__internal_2_$__cuda_sm20_sqrt_rn_f32_slowpath,@function
        .size           $__internal_2_$__cuda_sm20_sqrt_rn_f32_slowpath,($_Z4distPfS_iS_S_iif$__internal_accurate_pow - $__internal_2_$__cuda_sm20_sqrt_rn_f32_slowpath)
$__internal_2_$__cuda_sm20_sqrt_rn_f32_slowpath:
[----:B------:R-:W-:-:S13]  /*29a0*/  LOP3.LUT P0, RZ, R0, 0x7fffffff, RZ, 0xc0, !PT ;  /* 0x7fffffff00ff7812 */ /* 0x000fda000780c0ff */
[----:B------:R-:W-:Y:S01]  /*29b0*/  @!P0 IMAD.MOV.U32 R3, RZ, RZ, R0 ;  /* 0x000000ffff038224 */ /* 0x000fe200078e0000 */
[----:B------:R-:W-:Y:S06]  /*29c0*/  @!P0 BRA `(.L_x_50) ;  /* 0x0000000000408947 */ /* 0x000fec0003800000 */
[----:B------:R-:W-:-:S13]  /*29d0*/  FSETP.GEU.FTZ.AND P0, PT, R0, RZ, PT ;  /* 0x000000ff0000720b */ /* 0x000fda0003f1e000 */
[----:B------:R-:W-:Y:S01]  /*29e0*/  @!P0 MOV R3, 0x7fffffff ;  /* 0x7fffffff00038802 */ /* 0x000fe20000000f00 */
[----:B------:R-:W-:Y:S06]  /*29f0*/  @!P0 BRA `(.L_x_50) ;  /* 0x0000000000348947 */ /* 0x000fec0003800000 */
[----:B------:R-:W-:-:S13]  /*2a00*/  FSETP.GTU.FTZ.AND P0, PT, |R0|, +INF , PT ;  /* 0x7f8000000000780b */ /* 0x000fda0003f1c200 */
[----:B------:R-:W-:Y:S01]  /*2a10*/  @P0 FADD.FTZ R3, R0, 1 ;  /* 0x3f80000000030421 */ /* 0x000fe20000010000 */
[----:B------:R-:W-:Y:S06]  /*2a20*/  @P0 BRA `(.L_x_50) ;  /* 0x0000000000280947 */ /* 0x000fec0003800000 */
[----:B------:R-:W-:-:S13]  /*2a30*/  FSETP.NEU.FTZ.AND P0, PT, |R0|, +INF , PT ;  /* 0x7f8000000000780b */ /* 0x000fda0003f1d200 */
[----:B------:R-:W-:-:S04]  /*2a40*/  @P0 FFMA R4, R0, 1.84467440737095516160e+19, RZ ;  /* 0x5f80000000040823 */ /* 0x000fc800000000ff */
[----:B------:R-:W0:Y:S02]  /*2a50*/  @P0 MUFU.RSQ R3, R4 ;  /* 0x0000000400030308 */ /* 0x000e240000001400 */
[----:B0-----:R-:W-:Y:S01]  /*2a60*/  @P0 FMUL.FTZ R5, R4, R3 ;  /* 0x0000000304050220 */ /* 0x001fe20000410000 */
[----:B------:R-:W-:Y:S01]  /*2a70*/  @P0 FMUL.FTZ R7, R3, 0.5 ;  /* 0x3f00000003070820 */ /* 0x000fe20000410000 */
[----:B------:R-:W-:Y:S02]  /*2a80*/  @!P0 IMAD.MOV.U32 R3, RZ, RZ, R0 ;  /* 0x000000ffff038224 */ /* 0x000fe400078e0000 */
[----:B------:R-:W-:-:S04]  /*2a90*/  @P0 FADD.FTZ R6, -R5, -RZ ;  /* 0x800000ff05060221 */ /* 0x000fc80000010100 */
[----:B------:R-:W-:-:S04]  /*2aa0*/  @P0 FFMA R6, R5, R6, R4 ;  /* 0x0000000605060223 */ /* 0x000fc80000000004 */
[----:B------:R-:W-:-:S04]  /*2ab0*/  @P0 FFMA R6, R6, R7, R5 ;  /* 0x0000000706060223 */ /* 0x000fc80000000005 */
[----:B------:R-:W-:-:S07]  /*2ac0*/  @P0 FMUL.FTZ R3, R6, 2.3283064365386962891e-10 ;  /* 0x2f80000006030820 */ /* 0x000fce0000410000 */
.L_x_50:
[----:B------:R-:W-:Y:S01]  /*2ad0*/  MOV R4, R8 ;  /* 0x0000000800047202 */ /* 0x000fe20000000f00 */
[----:B------:R-:W-:-:S04]  /*2ae0*/  IMAD.MOV.U32 R5, RZ, RZ, 0x0 ;  /* 0x00000000ff057424 */ /* 0x000fc800078e00ff */
[----:B------:R-:W-:Y:S05]  /*2af0*/  RET.REL.NODEC R4 `(_Z4distPfS_iS_S_iif) ;  /* 0xffffffd404407950 */ /* 0x000fea0003c3ffff */
        .type           $_Z4distPfS_iS_S_iif$__internal_accurate_pow,@function
        .size           $_Z4distPfS_iS_S_iif$__internal_accurate_pow,(.L_x_70 - $_Z4distPfS_iS_S_iif$__internal_accurate_pow)
$_Z4distPfS_iS_S_iif$__internal_accurate_pow:
[----:B------:R-:W-:Y:S01]  /*2b00*/  DADD R6, -RZ, |R4| ;  /* 0x00000000ff067229 */ /* 0x000fe20000000504 */
[----:B------:R-:W-:Y:S01]  /*2b10*/  MOV R20, RZ ;  /* 0x000000ff00147202 */ /* 0x000fe20000000f00 */
[----:B------:R-:W-:Y:S01]  /*2b20*/  IMAD.MOV.U32 R18, RZ, RZ, 0x41ad3b5a ;  /* 0x41ad3b5aff127424 */ /* 0x000fe200078e00ff */
[----:B------:R-:W-:Y:S01]  /*2b30*/  MOV R19, 0x3ed0f5d2 ;  /* 0x3ed0f5d200137802 */ /* 0x000fe20000000f00 */
[----:B------:R-:W-:Y:S01]  /*2b40*/  UMOV UR4, 0x7d2cafe2 ;  /* 0x7d2cafe200047882 */ /* 0x000fe20000000000 */
[----:B------:R-:W-:Y:S01]  /*2b50*/  UMOV UR5, 0x3eb0f5ff ;  /* 0x3eb0f5ff00057882 */ /* 0x000fe20000000000 */
[----:B------:R-:W-:Y:S01]  /*2b60*/  UMOV UR6, 0x3b39803f ;  /* 0x3b39803f00067882 */ /* 0x000fe20000000000 */
[----:B------:R-:W-:-:S03]  /*2b70*/  UMOV UR7, 0x3c7abc9e ;  /* 0x3c7abc9e00077882 */ /* 0x000fc60000000000 */
[----:B------:R-:W-:Y:S02]  /*2b80*/  ISETP.GT.U32.AND P0, PT, R7, 0xfffff, PT ;  /* 0x000fffff0700780c */ /* 0x000fe40003f04070 */
[----:B------:R-:W-:-:S11]  /*2b90*/  MOV R10, R7 ;  /* 0x00000007000a7202 */ /* 0x000fd60000000f00 */
[----:B------:R-:W-:-:S10]  /*2ba0*/  @!P0 DMUL R8, R6, 1.80143985094819840000e+16 ;  /* 0x4350000006088828 */ /* 0x000fd40000000000 */
[----:B------:R-:W-:Y:S01]  /*2bb0*/  @!P0 IMAD.MOV.U32 R10, RZ, RZ, R9 ;  /* 0x000000ffff0a8224 */ /* 0x000fe200078e0009 */
[----:B------:R-:W-:-:S04]  /*2bc0*/  @!P0 MOV R6, R8 ;  /* 0x0000000800068202 */ /* 0x000fc80000000f00 */
[----:B------:R-:W-:Y:S01]  /*2bd0*/  LOP3.LUT R10, R10, 0x800fffff, RZ, 0xc0, !PT ;  /* 0x800fffff0a0a7812 */ /* 0x000fe200078ec0ff */
[----:B------:R-:W-:Y:S01]  /*2be0*/  IMAD.MOV.U32 R14, RZ, RZ, R6 ;  /* 0x000000ffff0e7224 */ /* 0x000fe200078e0006 */
[----:B------:R-:W-:Y:S02]  /*2bf0*/  SHF.R.U32.HI R6, RZ, 0x14, R7 ;  /* 0x00000014ff067819 */ /* 0x000fe40000011607 */
[----:B------:R-:W-:Y:S02]  /*2c00*/  LOP3.LUT R15, R10, 0x3ff00000, RZ, 0xfc, !PT ;  /* 0x3ff000000a0f7812 */ /* 0x000fe400078efcff */
[----:B------:R-:W-:Y:S02]  /*2c10*/  @!P0 LEA.HI R6, R9, 0xffffffca, RZ, 0xc ;  /* 0xffffffca09068811 */ /* 0x000fe400078f60ff */
[----:B------:R-:W-:-:S03]  /*2c20*/  ISETP.GE.U32.AND P1, PT, R15, 0x3ff6a09f, PT ;  /* 0x3ff6a09f0f00780c */ /* 0x000fc60003f26070 */
[----:B------:R-:W-:-:S10]  /*2c30*/  VIADD R7, R6, 0xfffffc01 ;  /* 0xfffffc0106077836 */ /* 0x000fd40000000000 */
[----:B------:R-:W-:Y:S02]  /*2c40*/  @P1 IADD3 R11, PT, PT, R15, -0x100000, RZ ;  /* 0xfff000000f0b1810 */ /* 0x000fe40007ffe0ff */
[----:B------:R-:W-:-:S03]  /*2c50*/  @P1 IADD3 R7, PT, PT, R6, -0x3fe, RZ ;  /* 0xfffffc0206071810 */ /* 0x000fc60007ffe0ff */
[----:B------:R-:W-:Y:S01]  /*2c60*/  @P1 IMAD.MOV.U32 R15, RZ, RZ, R11 ;  /* 0x000000ffff0f1224 */ /* 0x000fe200078e000b */
[----:B------:R-:W-:Y:S01]  /*2c70*/  LOP3.LUT R6, R7, 0x80000000, RZ, 0x3c, !PT ;  /* 0x8000000007067812 */ /* 0x000fe200078e3cff */
[----:B------:R-:W-:-:S04]  /*2c80*/  IMAD.MOV.U32 R7, RZ, RZ, 0x43300000 ;  /* 0x43300000ff077424 */ /* 0x000fc800078e00ff */
[C---:B------:R-:W-:Y:S02]  /*2c90*/  DADD R12, R14.reuse, 1 ;  /* 0x3ff000000e0c7429 */ /* 0x040fe40000000000 */
[----:B------:R-:W-:-:S04]  /*2ca0*/  DADD R14, R14, -1 ;  /* 0xbff000000e0e7429 */ /* 0x000fc80000000000 */
[----:B------:R-:W0:Y:S02]  /*2cb0*/  MUFU.RCP64H R21, R13 ;  /* 0x0000000d00157308 */ /* 0x000e240000001800 */
[----:B0-----:R-:W-:-:S08]  /*2cc0*/  DFMA R10, -R12, R20, 1 ;  /* 0x3ff000000c0a742b */ /* 0x001fd00000000114 */
[----:B------:R-:W-:-:S08]  /*2cd0*/  DFMA R10, R10, R10, R10 ;  /* 0x0000000a0a0a722b */ /* 0x000fd0000000000a */
[----:B------:R-:W-:-:S08]  /*2ce0*/  DFMA R20, R20, R10, R20 ;  /* 0x0000000a1414722b */ /* 0x000fd00000000014 */
[----:B------:R-:W-:-:S08]  /*2cf0*/  DMUL R10, R14, R20 ;  /* 0x000000140e0a7228 */ /* 0x000fd00000000000 */
[----:B------:R-:W-:-:S08]  /*2d00*/  DFMA R10, R14, R20, R10 ;  /* 0x000000140e0a722b */ /* 0x000fd0000000000a */
[-C--:B------:R-:W-:Y:S02]  /*2d10*/  DMUL R16, R10, R10.reuse ;  /* 0x0000000a0a107228 */ /* 0x080fe40000000000 */
[----:B------:R-:W-:Y:S02]  /*2d20*/  DADD R22, R14, -R10 ;  /* 0x000000000e167229 */ /* 0x000fe4000000080a */
[----:B------:R-:W-:-:S04]  /*2d30*/  DMUL R26, R10, R10 ;  /* 0x0000000a0a1a7228 */ /* 0x000fc80000000000 */
[----:B------:R-:W-:Y:S01]  /*2d40*/  DFMA R12, R16, UR4, R18 ;  /* 0x00000004100c7c2b */ /* 0x000fe20008000012 */
[----:B------:R-:W-:Y:S01]  /*2d50*/  UMOV UR4, 0x75488a3f ;  /* 0x75488a3f00047882 */ /* 0x000fe20000000000 */
[----:B------:R-:W-:Y:S01]  /*2d60*/  UMOV UR5, 0x3ef3b20a ;  /* 0x3ef3b20a00057882 */ /* 0x000fe20000000000 */
[----:B------:R-:W-:-:S05]  /*2d70*/  DADD R22, R22, R22 ;  /* 0x0000000016167229 */ /* 0x000fca0000000016 */
[----:B------:R-:W-:Y:S01]  /*2d80*/  DFMA R12, R16, R12, UR4 ;  /* 0x00000004100c7e2b */ /* 0x000fe2000800000c */
[----:B------:R-:W-:Y:S01]  /*2d90*/  UMOV UR4, 0xe4faecd5 ;  /* 0xe4faecd500047882 */ /* 0x000fe20000000000 */
[----:B------:R-:W-:Y:S01]  /*2da0*/  UMOV UR5, 0x3f1745cd ;  /* 0x3f1745cd00057882 */ /* 0x000fe20000000000 */
[----:B------:R-:W-:-:S05]  /*2db0*/  DFMA R14, R14, -R10, R22 ;  /* 0x8000000a0e0e722b */ /* 0x000fca0000000016 */
[----:B------:R-:W-:Y:S01]  /*2dc0*/  DFMA R12, R16, R12, UR4 ;  /* 0x00000004100c7e2b */ /* 0x000fe2000800000c */
[----:B------:R-:W-:Y:S01]  /*2dd0*/  UMOV UR4, 0x258a578b ;  /* 0x258a578b00047882 */ /* 0x000fe20000000000 */
[----:B------:R-:W-:Y:S01]  /*2de0*/  UMOV UR5, 0x3f3c71c7 ;  /* 0x3f3c71c700057882 */ /* 0x000fe20000000000 */
[----:B------:R-:W-:Y:S02]  /*2df0*/  DMUL R14, R20, R14 ;  /* 0x0000000e140e7228 */ /* 0x000fe40000000000 */
[----:B------:R-:W-:-:S03]  /*2e00*/  DFMA R20, R10, R10, -R26 ;  /* 0x0000000a0a14722b */ /* 0x000fc6000000081a */
        /* <DEDUP_REMOVED lines=10> */
[----:B------:R-:W-:Y:S01]  /*2eb0*/  DADD R22, -R12, UR4 ;  /* 0x000000040c167e29 */ /* 0x000fe20008000100 */
[----:B------:R-:W-:Y:S01]  /*2ec0*/  UMOV UR4, 0xb9e7b0 ;  /* 0x00b9e7b000047882 */ /* 0x000fe20000000000 */
[----:B------:R-:W-:-:S06]  /*2ed0*/  UMOV UR5, 0x3c46a4cb ;  /* 0x3c46a4cb00057882 */ /* 0x000fcc0000000000 */
[----:B------:R-:W-:Y:S02]  /*2ee0*/  DFMA R18, R16, R18, R22 ;  /* 0x000000121012722b */ /* 0x000fe40000000016 */
[----:B------:R-:W-:Y:S01]  /*2ef0*/  DMUL R16, R10, R26 ;  /* 0x0000001a0a107228 */ /* 0x000fe20000000000 */
[----:B------:R-:W-:Y:S01]  /*2f00*/  VIADD R23, R15, 0x100000 ;  /* 0x001000000f177836 */ /* 0x000fe20000000000 */
[----:B------:R-:W-:-:S04]  /*2f10*/  MOV R22, R14 ;  /* 0x0000000e00167202 */ /* 0x000fc80000000f00 */
[----:B------:R-:W-:Y:S01]  /*2f20*/  DADD R18, R18, -UR4 ;  /* 0x8000000412127e29 */ /* 0x000fe20008000000 */
[----:B------:R-:W-:Y:S01]  /*2f30*/  UMOV UR4, 0x80000000 ;  /* 0x8000000000047882 */ /* 0x000fe20000000000 */
[C---:B------:R-:W-:Y:S01]  /*2f40*/  DFMA R24, R10.reuse, R26, -R16 ;  /* 0x0000001a0a18722b */ /* 0x040fe20000000810 */
[----:B------:R-:W-:Y:S01]  /*2f50*/  UMOV UR5, 0x43300000 ;  /* 0x4330000000057882 */ /* 0x000fe20000000000 */
[----:B------:R-:W-:-:S04]  /*2f60*/  DFMA R20, R10, R22, R20 ;  /* 0x000000160a14722b */ /* 0x000fc80000000014 */
[----:B------:R-:W-:Y:S02]  /*2f70*/  DADD R22, R12, R18 ;  /* 0x000000000c167229 */ /* 0x000fe40000000012 */
[----:B------:R-:W-:-:S06]  /*2f80*/  DFMA R24, R14, R26, R24 ;  /* 0x0000001a0e18722b */ /* 0x000fcc0000000018 */
[----:B------:R-:W-:Y:S02]  /*2f90*/  DMUL R26, R22, R16 ;  /* 0x00000010161a7228 */ /* 0x000fe40000000000 */
[----:B------:R-:W-:Y:S02]  /*2fa0*/  DFMA R20, R10, R20, R24 ;  /* 0x000000140a14722b */ /* 0x000fe40000000018 */
[----:B------:R-:W-:-:S04]  /*2fb0*/  DADD R24, R12, -R22 ;  /* 0x000000000c187229 */ /* 0x000fc80000000816 */
[----:B------:R-:W-:-:S04]  /*2fc0*/  DFMA R12, R22, R16, -R26 ;  /* 0x00000010160c722b */ /* 0x000fc8000000081a */
[----:B------:R-:W-:-:S04]  /*2fd0*/  DADD R24, R18, R24 ;  /* 0x0000000012187229 */ /* 0x000fc80000000018 */
[----:B------:R-:W-:-:S08]  /*2fe0*/  DFMA R12, R22, R20, R12 ;  /* 0x00000014160c722b */ /* 0x000fd0000000000c */
[----:B------:R-:W-:-:S08]  /*2ff0*/  DFMA R24, R24, R16, R12 ;  /* 0x000000101818722b */ /* 0x000fd0000000000c */
[----:B------:R-:W-:-:S08]  /*3000*/  DADD R16, R26, R24 ;  /* 0x000000001a107229 */ /* 0x000fd00000000018 */
[--C-:B------:R-:W-:Y:S02]  /*3010*/  DADD R12, R10, R16.reuse ;  /* 0x000000000a0c7229 */ /* 0x100fe40000000010 */
[----:B------:R-:W-:-:S06]  /*3020*/  DADD R26, R26, -R16 ;  /* 0x000000001a1a7229 */ /* 0x000fcc0000000810 */
[----:B------:R-:W-:Y:S02]  /*3030*/  DADD R10, R10, -R12 ;  /* 0x000000000a0a7229 */ /* 0x000fe4000000080c */
[----:B------:R-:W-:-:S06]  /*3040*/  DADD R26, R24, R26 ;  /* 0x00000000181a7229 */ /* 0x000fcc000000001a */
[----:B------:R-:W-:-:S08]  /*3050*/  DADD R10, R16, R10 ;  /* 0x00000000100a7229 */ /* 0x000fd0000000000a */
[----:B------:R-:W-:-:S08]  /*3060*/  DADD R10, R26, R10 ;  /* 0x000000001a0a7229 */ /* 0x000fd0000000000a */
[----:B------:R-:W-:Y:S02]  /*3070*/  DADD R10, R14, R10 ;  /* 0x000000000e0a7229 */ /* 0x000fe4000000000a */
[----:B------:R-:W-:Y:S01]  /*3080*/  DADD R14, R6, -UR4 ;  /* 0x80000004060e7e29 */ /* 0x000fe20008000000 */
[----:B------:R-:W-:Y:S01]  /*3090*/  UMOV UR4, 0xfefa39ef ;  /* 0xfefa39ef00047882 */ /* 0x000fe20000000000 */
[----:B------:R-:W-:-:S04]  /*30a0*/  UMOV UR5, 0x3fe62e42 ;  /* 0x3fe62e4200057882 */ /* 0x000fc80000000000 */
[----:B------:R-:W-:-:S08]  /*30b0*/  DADD R8, R12, R10 ;  /* 0x000000000c087229 */ /* 0x000fd0000000000a */
[--C-:B------:R-:W-:Y:S02]  /*30c0*/  DFMA R6, R14, UR4, R8.reuse ;  /* 0x000000040e067c2b */ /* 0x100fe40008000008 */
[----:B------:R-:W-:-:S06]  /*30d0*/  DADD R12, R12, -R8 ;  /* 0x000000000c0c7229 */ /* 0x000fcc0000000808 */
[----:B------:R-:W-:Y:S02]  /*30e0*/  DFMA R16, R14, -UR4, R6 ;  /* 0x800000040e107c2b */ /* 0x000fe40008000006 */
[----:B------:R-:W-:-:S06]  /*30f0*/  DADD R12, R10, R12 ;  /* 0x000000000a0c7229 */ /* 0x000fcc000000000c */
[----:B------:R-:W-:-:S08]  /*3100*/  DADD R16, -R8, R16 ;  /* 0x0000000008107229 */ /* 0x000fd00000000110 */
[----:B------:R-:W-:-:S08]  /*3110*/  DADD R12, R12, -R16 ;  /* 0x000000000c0c7229 */ /* 0x000fd00000000810 */
[----:B------:R-:W-:-:S08]  /*3120*/  DFMA R12, R14, UR6, R12 ;  /* 0x000000060e0c7c2b */ /* 0x000fd0000800000c */
[----:B------:R-:W-:-:S08]  /*3130*/  DADD R8, R6, R12 ;  /* 0x0000000006087229 */ /* 0x000fd0000000000c */
[----:B------:R-:W-:Y:S02]  /*3140*/  DADD R10, R6, -R8 ;  /* 0x00000000060a7229 */ /* 0x000fe40000000808 */
[----:B------:R-:W-:-:S06]  /*3150*/  DMUL R6, R8, 2 ;  /* 0x4000000008067828 */ /* 0x000fcc0000000000 */
[----:B------:R-:W-:Y:S02]  /*3160*/  DADD R12, R12, R10 ;  /* 0x000000000c0c7229 */ /* 0x000fe4000000000a */
[----:B------:R-:W-:Y:S01]  /*3170*/  DFMA R8, R8, 2, -R6 ;  /* 0x400000000808782b */ /* 0x000fe20000000806 */
[----:B------:R-:W-:Y:S01]  /*3180*/  MOV R10, 0x652b82fe ;  /* 0x652b82fe000a7802 */ /* 0x000fe20000000f00 */
[----:B------:R-:W-:-:S06]  /*3190*/  IMAD.MOV.U32 R11, RZ, RZ, 0x3ff71547 ;  /* 0x3ff71547ff0b7424 */ /* 0x000fcc00078e00ff */
[----:B------:R-:W-:-:S08]  /*31a0*/  DFMA R12, R12, 2, R8 ;  /* 0x400000000c0c782b */ /* 0x000fd00000000008 */
[----:B------:R-:W-:-:S08]  /*31b0*/  DADD R8, R6, R12 ;  /* 0x0000000006087229 */ /* 0x000fd0000000000c */
[----:B------:R-:W-:Y:S02]  /*31c0*/  DFMA R10, R8, R10, 6.75539944105574400000e+15 ;  /* 0x43380000080a742b */ /* 0x000fe4000000000a */
[----:B------:R-:W-:Y:S01]  /*31d0*/  FSETP.GEU.AND P0, PT, |R9|, 4.1917929649353027344, PT ;  /* 0x4086232b0900780b */ /* 0x000fe20003f0e200 */
[----:B------:R-:W-:-:S05]  /*31e0*/  DADD R6, R6, -R8 ;  /* 0x0000000006067229 */ /* 0x000fca0000000808 */
[----:B------:R-:W-:-:S03]  /*31f0*/  DADD R14, R10, -6.75539944105574400000e+15 ;  /* 0xc33800000a0e7429 */ /* 0x000fc60000000000 */
[----:B------:R-:W-:-:S05]  /*3200*/  DADD R12, R12, R6 ;  /* 0x000000000c0c7229 */ /* 0x000fca0000000006 */
        /* <DEDUP_REMOVED lines=33> */
[----:B------:R-:W-:-:S08]  /*3420*/  DFMA R16, R14, R16, 1 ;  /* 0x3ff000000e10742b */ /* 0x000fd00000000010 */
[----:B------:R-:W-:-:S10]  /*3430*/  DFMA R14, R14, R16, 1 ;  /* 0x3ff000000e0e742b */ /* 0x000fd40000000010 */
[----:B------:R-:W-:Y:S01]  /*3440*/  LEA R7, R10, R15, 0x14 ;  /* 0x0000000f0a077211 */ /* 0x000fe200078ea0ff */
[----:B------:R-:W-:Y:S01]  /*3450*/  IMAD.MOV.U32 R6, RZ, RZ, R14 ;  /* 0x000000ffff067224 */ /* 0x000fe200078e000e */
[----:B------:R-:W-:Y:S06]  /*3460*/  @!P0 BRA `(.L_x_51) ;  /* 0x0000000000308947 */ /* 0x000fec0003800000 */
[----:B------:R-:W-:Y:S01]  /*3470*/  FSETP.GEU.AND P1, PT, |R9|, 4.2275390625, PT ;  /* 0x408748000900780b */ /* 0x000fe20003f2e200 */
[C---:B------:R-:W-:Y:S02]  /*3480*/  DADD R16, R8.reuse, +INF ;  /* 0x7ff0000008107429 */ /* 0x040fe40000000000 */
[----:B------:R-:W-:-:S08]  /*3490*/  DSETP.GEU.AND P0, PT, R8, RZ, PT ;  /* 0x000000ff0800722a */ /* 0x000fd00003f0e000 */
[----:B------:R-:W-:Y:S02]  /*34a0*/  FSEL R7, R17, RZ, P0 ;  /* 0x000000ff11077208 */ /* 0x000fe40000000000 */
[----:B------:R-:W-:-:S04]  /*34b0*/  @!P1 LEA.HI R6, R10, R10, RZ, 0x1 ;  /* 0x0000000a0a069211 */ /* 0x000fc800078f08ff */
[----:B------:R-:W-:Y:S02]  /*34c0*/  @!P1 SHF.R.S32.HI R9, RZ, 0x1, R6 ;  /* 0x00000001ff099819 */ /* 0x000fe40000011406 */
[----:B------:R-:W-:Y:S02]  /*34d0*/  FSEL R6, R16, RZ, P0 ;  /* 0x000000ff10067208 */ /* 0x000fe40000000000 */
[----:B------:R-:W-:Y:S01]  /*34e0*/  @!P1 IADD3 R8, PT, PT, R10, -R9, RZ ;  /* 0x800000090a089210 */ /* 0x000fe20007ffe0ff */
[----:B------:R-:W-:-:S03]  /*34f0*/  @!P1 IMAD R15, R9, 0x100000, R15 ;  /* 0x00100000090f9824 */ /* 0x000fc600078e020f */
[----:B------:R-:W-:Y:S02]  /*3500*/  @!P1 LEA R9, R8, 0x3ff00000, 0x14 ;  /* 0x3ff0000008099811 */ /* 0x000fe400078ea0ff */
[----:B------:R-:W-:-:S06]  /*3510*/  @!P1 MOV R8, RZ ;  /* 0x000000ff00089202 */ /* 0x000fcc0000000f00 */
[----:B------:R-:W-:-:S11]  /*3520*/  @!P1 DMUL R6, R14, R8 ;  /* 0x000000080e069228 */ /* 0x000fd60000000000 */
.L_x_51:
[----:B------:R-:W-:Y:S02]  /*3530*/  DFMA R12, R12, R6, R6 ;  /* 0x000000060c0c722b */ /* 0x000fe40000000006 */
[----:B------:R-:W-:-:S08]  /*3540*/  DSETP.NEU.AND P0, PT, |R6|, +INF , PT ;  /* 0x7ff000000600742a */ /* 0x000fd00003f0d200 */
[----:B------:R-:W-:Y:S01]  /*3550*/  FSEL R8, R6, R12, !P0 ;  /* 0x0000000c06087208 */ /* 0x000fe20004000000 */
[----:B------:R-:W-:Y:S01]  /*3560*/  IMAD.MOV.U32 R6, RZ, RZ, R0 ;  /* 0x000000ffff067224 */ /* 0x000fe200078e0000 */
[----:B------:R-:W-:Y:S02]  /*3570*/  FSEL R9, R7, R13, !P0 ;  /* 0x0000000d07097208 */ /* 0x000fe40004000000 */
[----:B------:R-:W-:-:S04]  /*3580*/  MOV R7, 0x0 ;  /* 0x0000000000077802 */ /* 0x000fc80000000f00 */
[----:B------:R-:W-:Y:S05]  /*3590*/  RET.REL.NODEC R6 `(_Z4distPfS_iS_S_iif) ;  /* 0xffffffc806987950 */ /* 0x000fea0003c3ffff */
.L_x_52:
        /* <DEDUP_REMOVED lines=14> */
.L_x_70:


//--------------------- .text._Z13normalizationPfS_ff --------------------------
	.section	.text._Z13normalizationPfS_ff,"ax",@progbits
	.align	128
        .global         _Z13normalizationPfS_ff
        .type           _Z13normalizationPfS_ff,@function
        .size           _Z13normalizationPfS_ff,(.L_x_71 - _Z13normalizationPfS_ff)
        .other          _Z13normalizationPfS_ff,@"STO_CUDA_ENTRY STV_DEFAULT"
_Z13normalizationPfS_ff:
.text._Z13normalizationPfS_ff:
        /* <DEDUP_REMOVED lines=8> */
[----:B------:R-:W1:Y:S07]  /*0080*/  LDCU.64 UR4, c[0x0][0x358] ;  /* 0x00006b00ff0477ac */ /* 0x000e6e0008000a00 */
[----:B------:R-:W2:Y:S01]  /*0090*/  LDC.64 R8, c[0x0][0x390] ;  /* 0x0000e400ff087b82 */ /* 0x000ea20000000a00 */
[----:B0-----:R-:W-:-:S06]  /*00a0*/  IMAD.WIDE R4, R2, 0x4, R4 ;  /* 0x0000000402047825 */ /* 0x001fcc00078e0204 */
[----:B-1----:R-:W3:Y:S01]  /*00b0*/  LDG.E R5, desc[UR4][R4.64] ;  /* 0x0000000404057981 */ /* 0x002ee2000c1e1900 */
[----:B------:R-:W-:Y:S01]  /*00c0*/  BSSY.RECONVERGENT B0, `(.L_x_53) ;  /* 0x000000d000007945 */ /* 0x000fe20003800200 */
[----:B--2---:R-:W0:Y:S02]  /*00d0*/  MUFU.RCP R6, R9 ;  /* 0x0000000900067308 */ /* 0x004e240000001000 */
[----:B0-----:R-:W-:-:S04]  /*00e0*/  FFMA R3, R6, -R9, 1 ;  /* 0x3f80000006037423 */ /* 0x001fc80000000809 */
[----:B------:R-:W-:Y:S01]  /*00f0*/  FFMA R3, R6, R3, R6 ;  /* 0x0000000306037223 */ /* 0x000fe20000000006 */
[----:B---3--:R-:W-:-:S04]  /*0100*/  FADD R0, R5, -R8 ;  /* 0x8000000805007221 */ /* 0x008fc80000000000 */
[----:B------:R-:W0:Y:S01]  /*0110*/  FCHK P0, R0, R9 ;  /* 0x0000000900007302 */ /* 0x000e220000000000 */
[----:B------:R-:W-:-:S04]  /*0120*/  FFMA R6, R0, R3, RZ ;  /* 0x0000000300067223 */ /* 0x000fc800000000ff */
[----:B------:R-:W-:-:S04]  /*0130*/  FFMA R7, R6, -R9, R0 ;  /* 0x8000000906077223 */ /* 0x000fc80000000000 */
[----:B------:R-:W-:Y:S01]  /*0140*/  FFMA R7, R3, R7, R6 ;  /* 0x0000000703077223 */ /* 0x000fe20000000006 */
[----:B0-----:R-:W-:Y:S06]  /*0150*/  @!P0 BRA `(.L_x_54) ;  /* 0x00000000000c8947 */ /* 0x001fec0003800000 */
[----:B------:R-:W-:-:S07]  /*0160*/  MOV R4, 0x180 ;  /* 0x0000018000047802 */ /* 0x000fce0000000f00 */
[----:B------:R-:W-:Y:S05]  /*0170*/  CALL.REL.NOINC `($__internal_3_$__cuda_sm3x_div_rn_noftz_f32_slowpath) ;  /* 0x0000000000187944 */ /* 0x000fea0003c00000 */
[----:B------:R-:W-:-:S07]  /*0180*/  IMAD.MOV.U32 R7, RZ, RZ, R0 ;  /* 0x000000ffff077224 */ /* 0x000fce00078e0000 */
.L_x_54:
[----:B------:R-:W-:Y:S05]  /*0190*/  BSYNC.RECONVERGENT B0 ;  /* 0x0000000000007941 */ /* 0x000fea0003800200 */
.L_x_53:
[----:B------:R-:W0:Y:S02]  /*01a0*/  LDC.64 R4, c[0x0][0x388] ;  /* 0x0000e200ff047b82 */ /* 0x000e240000000a00 */
[----:B0-----:R-:W-:-:S05]  /*01b0*/  IMAD.WIDE R2, R2, 0x4, R4 ;  /* 0x0000000402027825 */ /* 0x001fca00078e0204 */
[----:B------:R-:W-:Y:S01]  /*01c0*/  STG.E desc[UR4][R2.64], R7 ;  /* 0x0000000702007986 */ /* 0x000fe2000c101904 */
[----:B------:R-:W-:Y:S05]  /*01d0*/  EXIT ;  /* 0x000000000000794d */ /* 0x000fea0003800000 */
        .weak           $__internal_3_$__cuda_sm3x_div_rn_noftz_f32_slowpath
        .type           $__internal_3_$__cuda_sm3x_div_rn_noftz_f32_slowpath,@function
        .size           $__internal_3_$__cuda_sm3x_div_rn_noftz_f32_slowpath,(.L_x_71 - $__internal_3_$__cuda_sm3x_div_rn_noftz_f32_slowpath)
$__internal_3_$__cuda_sm3x_div_rn_noftz_f32_slowpath:
[----:B------:R-:W0:Y:S01]  /*01e0*/  LDC R3, c[0x0][0x394] ;  /* 0x0000e500ff037b82 */ /* 0x000e220000000800 */
[--C-:B------:R-:W-:Y:S01]  /*01f0*/  SHF.R.U32.HI R5, RZ, 0x17, R0.reuse ;  /* 0x00000017ff057819 */ /* 0x100fe20000011600 */
[----:B------:R-:W1:Y:S01]  /*0200*/  LDCU UR6, c[0x0][0x394] ;  /* 0x00007280ff0677ac */ /* 0x000e620008000800 */
[----:B------:R-:W-:Y:S01]  /*0210*/  BSSY.RECONVERGENT B1, `(.L_x_55) ;  /* 0x0000064000017945 */ /* 0x000fe20003800200 */
[----:B------:R-:W-:Y:S01]  /*0220*/  IMAD.MOV.U32 R7, RZ, RZ, R0 ;  /* 0x000000ffff077224 */ /* 0x000fe200078e0000 */
[----:B------:R-:W-:-:S05]  /*0230*/  LOP3.LUT R5, R5, 0xff, RZ, 0xc0, !PT ;  /* 0x000000ff05057812 */ /* 0x000fca00078ec0ff */
[----:B------:R-:W-:Y:S02]  /*0240*/  VIADD R10, R5, 0xffffffff ;  /* 0xffffffff050a7836 */ /* 0x000fe40000000000 */
[----:B-1----:R-:W-:Y:S01]  /*0250*/  IMAD.U32 R8, RZ, RZ, UR6 ;  /* 0x00000006ff087e24 */ /* 0x002fe2000f8e00ff */
[----:B0-----:R-:W-:-:S04]  /*0260*/  SHF.R.U32.HI R6, RZ, 0x17, R3 ;  /* 0x00000017ff067819 */ /* 0x001fc80000011603 */
[----:B------:R-:W-:-:S05]  /*0270*/  LOP3.LUT R6, R6, 0xff, RZ, 0xc0, !PT ;  /* 0x000000ff06067812 */ /* 0x000fca00078ec0ff */
[----:B------:R-:W-:-:S05]  /*0280*/  VIADD R11, R6, 0xffffffff ;  /* 0xffffffff060b7836 */ /* 0x000fca0000000000 */
        /* <DEDUP_REMOVED lines=27> */
.L_x_56:
        /* <DEDUP_REMOVED lines=51> */
.L_x_63:
[----:B------:R-:W-:-:S04]  /*0770*/  LOP3.LUT R0, R0, 0x80000000, RZ, 0xc0, !PT ;  /* 0x8000000000007812 */ /* 0x000fc800078ec0ff */
[----:B------:R-:W-:Y:S01]  /*0780*/  LOP3.LUT R0, R0, 0x7f800000, RZ, 0xfc, !PT ;  /* 0x7f80000000007812 */ /* 0x000fe200078efcff */
[----:B------:R-:W-:Y:S06]  /*0790*/  BRA `(.L_x_64) ;  /* 0x0000000000047947 */ /* 0x000fec0003800000 */
.L_x_62:
[----:B------:R-:W-:-:S07]  /*07a0*/  IMAD R0, R6, 0x800000, R0 ;  /* 0x0080000006007824 */ /* 0x000fce00078e0200 */
.L_x_64:
[----:B------:R-:W-:Y:S05]  /*07b0*/  BSYNC.RECONVERGENT B2 ;  /* 0x0000000000027941 */ /* 0x000fea0003800200 */
.L_x_61:
[----:B------:R-:W-:Y:S05]  /*07c0*/  BRA `(.L_x_65) ;  /* 0x0000000000207947 */ /* 0x000fea0003800000 */
.L_x_60:
[----:B------:R-:W-:-:S04]  /*07d0*/  LOP3.LUT R0, R8, 0x80000000, R7, 0x48, !PT ;  /* 0x8000000008007812 */ /* 0x000fc800078e4807 */
[----:B------:R-:W-:Y:S01]  /*07e0*/  LOP3.LUT R0, R0, 0x7f800000, RZ, 0xfc, !PT ;  /* 0x7f80000000007812 */ /* 0x000fe200078efcff */
[----:B------:R-:W-:Y:S06]  /*07f0*/  BRA `(.L_x_65) ;  /* 0x0000000000147947 */ /* 0x000fec0003800000 */
.L_x_59:
[----:B------:R-:W-:Y:S01]  /*0800*/  LOP3.LUT R0, R8, 0x80000000, R7, 0x48, !PT ;  /* 0x8000000008007812 */ /* 0x000fe200078e4807 */
[----:B------:R-:W-:Y:S06]  /*0810*/  BRA `(.L_x_65) ;  /* 0x00000000000c7947 */ /* 0x000fec0003800000 */
.L_x_58:
[----:B------:R-:W0:Y:S01]  /*0820*/  MUFU.RSQ R0, -QNAN ;  /* 0xffc0000000007908 */ /* 0x000e220000001400 */
[----:B------:R-:W-:Y:S05]  /*0830*/  BRA `(.L_x_65) ;  /* 0x0000000000047947 */ /* 0x000fea0003800000 */
.L_x_57:
[----:B------:R-:W-:-:S07]  /*0840*/  FADD.FTZ R0, R0, R3 ;  /* 0x0000000300007221 */ /* 0x000fce0000010000 */
.L_x_65:
[----:B------:R-:W-:Y:S05]  /*0850*/  BSYNC.RECONVERGENT B1 ;  /* 0x0000000000017941 */ /* 0x000fea0003800200 */
.L_x_55:
[----:B------:R-:W-:-:S04]  /*0860*/  IMAD.MOV.U32 R5, RZ, RZ, 0x0 ;  /* 0x00000000ff057424 */ /* 0x000fc800078e00ff */
[----:B0-----:R-:W-:Y:S05]  /*0870*/  RET.REL.NODEC R4 `(_Z13normalizationPfS_ff) ;  /* 0xfffffff404e07950 */ /* 0x001fea0003c3ffff */
.L_x_66:
        /* <DEDUP_REMOVED lines=16> */
.L_x_71:


//--------------------- .nv.global.init           --------------------------
	.section	.nv.global.init,"aw",@progbits
	.align	4
.nv.global.init:
	.type		mrg32k3aM1SubSeq,@object
	.size		mrg32k3aM1SubSeq,(mrg32k3aM2SubSeq - mrg32k3aM1SubSeq)
mrg32k3aM1SubSeq:
        /*0000*/ 	.byte	0x0b, 0xcc, 0xee, 0x04, 0x73, 0x29, 0x8b, 0x6f, 0xf6, 0x53, 0x03, 0xf6, 0x23, 0xf6, 0xea, 0xda
        /* <DEDUP_REMOVED lines=125> */
	.type		mrg32k3aM2SubSeq,@object
	.size		mrg32k3aM2SubSeq,(mrg32k3aM1 - mrg32k3aM2SubSeq)
mrg32k3aM2SubSeq:
        /* <DEDUP_REMOVED lines=126> */
	.type		mrg32k3aM1,@object
	.size		mrg32k3aM1,(mrg32k3aM1Seq - mrg32k3aM1)
mrg32k3aM1:
        /* <DEDUP_REMOVED lines=144> */
	.type		mrg32k3aM1Seq,@object
	.size		mrg32k3aM1Seq,(mrg32k3aM2 - mrg32k3aM1Seq)
mrg32k3aM1Seq:
        /* <DEDUP_REMOVED lines=144> */
	.type		mrg32k3aM2,@object
	.size		mrg32k3aM2,(mrg32k3aM2Seq - mrg32k3aM2)
mrg32k3aM2:
        /* <DEDUP_REMOVED lines=144> */
	.type		mrg32k3aM2Seq,@object
	.size		mrg32k3aM2Seq,(precalc_xorwow_matrix - mrg32k3aM2Seq)
mrg32k3aM2Seq:
        /* <DEDUP_REMOVED lines=144> */
	.type		precalc_xorwow_matrix,@object
	.size		precalc_xorwow_matrix,(precalc_xorwow_offset_matrix - precalc_xorwow_matrix)
precalc_xorwow_matrix:
        /* <DEDUP_REMOVED lines=6400> */
	.type		precalc_xorwow_offset_matrix,@object
	.size		precalc_xorwow_offset_matrix,(.L_1 - precalc_xorwow_offset_matrix)
precalc_xorwow_offset_matrix:
        /* <DEDUP_REMOVED lines=6400> */
.L_1:


//--------------------- .nv.shared._Z3dimPfS_     --------------------------
	.section	.nv.shared._Z3dimPfS_,"aw",@nobits
	.sectionflags	@""
	.align	16
	.zero		1024


//--------------------- .nv.shared.reserved.0     --------------------------
	.section	.nv.shared.reserved.0,"aw",@nobits
	.weak		__nv_reservedSMEM_offset_0_alias
	.size		__nv_reservedSMEM_offset_0_alias, 0, 64
	.other		__nv_reservedSMEM_offset_0_alias,@"STO_CUDA_RESERVED_SHARED STV_DEFAULT"
__nv_reservedSMEM_offset_0_alias:
	.zero		0
	.zero		64


//--------------------- .nv.shared._Z4distPfS_iS_S_iif --------------------------
	.section	.nv.shared._Z4distPfS_iS_S_iif,"aw",@nobits
	.sectionflags	@""
	.align	16
.nv.shared._Z4distPfS_iS_S_iif:
	.zero		1072


//--------------------- .nv.shared._Z13normalizationPfS_ff --------------------------
	.section	.nv.shared._Z13normalizationPfS_ff,"aw",@nobits
	.sectionflags	@""
	.align	16
	.zero		1024


//--------------------- .nv.constant0._Z3dimPfS_  --------------------------
	.section	.nv.constant0._Z3dimPfS_,"a",@progbits
	.sectionflags	@""
	.align	4
.nv.constant0._Z3dimPfS_:
	.zero		912


//--------------------- .nv.constant0._Z4distPfS_iS_S_iif --------------------------
	.section	.nv.constant0._Z4distPfS_iS_S_iif,"a",@progbits
	.sectionflags	@""
	.align	4
.nv.constant0._Z4distPfS_iS_S_iif:
	.zero		948


//--------------------- .nv.constant0._Z13normalizationPfS_ff --------------------------
	.section	.nv.constant0._Z13normalizationPfS_ff,"a",@progbits
	.sectionflags	@""
	.align	4
.nv.constant0._Z13normalizationPfS_ff:
	.zero		920


//--------------------- SYMBOLS --------------------------

	.type		.nv.reservedSmem.offset0,@object
	.size		.nv.reservedSmem.offset0,0x4
	.type		.nv.reservedSmem.cap,@object
	.size		.nv.reservedSmem.cap,0x4
